//
// Generated by NVIDIA NVVM Compiler
//
// Compiler Build ID: CL-36424714
// Cuda compilation tools, release 13.0, V13.0.88
// Based on NVVM 20.0.0
//

.version 9.0
.target sm_100
.address_size 64

	// .globl	_Z9Find_gRNAPcPsis
.const .align 1 .b8 ADAPTOR[100];
.const .align 2 .u16 ADAPTOR_LEN;
.const .align 2 .u16 MAX_MM = 2;
.const .align 2 .u16 QUAL_PADDING = 33;
.const .align 2 .u16 MIN_QUAL = 20;
.const .align 2 .u16 MIN_AVERAGE_QUAL_AFTER_BAD = 25;

.visible .entry _Z9Find_gRNAPcPsis(
	.param .u64 .ptr .align 1 _Z9Find_gRNAPcPsis_param_0,
	.param .u64 .ptr .align 1 _Z9Find_gRNAPcPsis_param_1,
	.param .u32 _Z9Find_gRNAPcPsis_param_2,
	.param .u16 _Z9Find_gRNAPcPsis_param_3
)
{
	.reg .pred 	%p<45>;
	.reg .b16 	%rs<64>;
	.reg .b32 	%r<62>;
	.reg .b64 	%rd<54>;

	ld.param.u64 	%rd23, [_Z9Find_gRNAPcPsis_param_0];
	ld.param.u64 	%rd24, [_Z9Find_gRNAPcPsis_param_1];
	ld.param.s32 	%rd4, [_Z9Find_gRNAPcPsis_param_2];
	ld.param.u16 	%rs34, [_Z9Find_gRNAPcPsis_param_3];
	cvta.to.global.u64 	%rd1, %rd23;
	cvta.to.global.u64 	%rd2, %rd24;
	mov.u32 	%r22, %ctaid.x;
	mov.u32 	%r1, %ntid.x;
	mov.u32 	%r23, %tid.x;
	mad.lo.s32 	%r24, %r22, %r1, %r23;
	cvt.u64.u32 	%rd50, %r24;
	setp.ge.s64 	%p1, %rd50, %rd4;
	@%p1 bra 	$L__BB0_56;
	cvt.s64.s16 	%rd5, %rs34;
	ld.const.u16 	%rs35, [ADAPTOR_LEN];
	setp.lt.s16 	%p2, %rs35, 1;
	ld.const.u16 	%rs2, [MAX_MM];
	cvt.s32.s16 	%r2, %rs35;
	mov.u32 	%r25, %nctaid.x;
	mul.lo.s32 	%r26, %r1, %r25;
	cvt.u64.u32 	%rd6, %r26;
	@%p2 bra 	$L__BB0_50;
	setp.eq.s16 	%p7, %rs35, 1;
	@%p7 bra 	$L__BB0_31;
	max.s16 	%rs37, %rs35, 3;
	cvt.u32.u16 	%r3, %rs37;
	add.s32 	%r31, %r2, -1;
	add.s32 	%r36, %r2, -2;
	mov.u64 	%rd36, ADAPTOR;
	add.s32 	%r42, %r3, -3;
$L__BB0_4:
	ld.param.u64 	%rd49, [_Z9Find_gRNAPcPsis_param_0];
	cvta.to.global.u64 	%rd26, %rd49;
	mad.lo.s64 	%rd8, %rd50, %rd5, %rd26;
	shl.b64 	%rd27, %rd50, 1;
	add.s64 	%rd9, %rd2, %rd27;
	ld.global.u16 	%rs3, [%rd9];
	mov.b16 	%rs57, 0;
	st.global.u16 	[%rd9], %rs57;
	cvt.s32.s16 	%r4, %rs3;
	setp.ge.s16 	%p8, %rs3, %rs35;
	@%p8 bra 	$L__BB0_23;
$L__BB0_5:
	setp.le.s16 	%p15, %rs57, %rs2;
	@%p15 bra 	$L__BB0_20;
	sub.s16 	%rs5, %rs3, %rs35;
	add.s16 	%rs6, %rs5, 1;
	setp.gt.s32 	%p16, %r31, %r4;
	@%p16 bra 	$L__BB0_12;
	mov.b16 	%rs52, 0;
	mov.b32 	%r54, 0;
	cvt.s64.s16 	%rd33, %rs6;
$L__BB0_8:
	cvt.u64.u32 	%rd10, %r54;
	add.s64 	%rd32, %rd36, %rd10;
	ld.const.u8 	%rs8, [%rd32];
	setp.eq.s16 	%p17, %rs8, 78;
	@%p17 bra 	$L__BB0_11;
	add.s64 	%rd34, %rd10, %rd33;
	add.s64 	%rd35, %rd8, %rd34;
	ld.global.u8 	%rs42, [%rd35];
	setp.eq.s16 	%p18, %rs42, %rs8;
	@%p18 bra 	$L__BB0_11;
	add.s16 	%rs52, %rs52, 1;
	setp.ge.s16 	%p19, %rs52, %rs2;
	@%p19 bra 	$L__BB0_21;
$L__BB0_11:
	cvt.u32.u64 	%r33, %rd10;
	add.s32 	%r54, %r33, 1;
	cvt.u32.u16 	%r34, %rs35;
	add.s32 	%r35, %r34, -2;
	setp.eq.s32 	%p20, %r33, %r35;
	@%p20 bra 	$L__BB0_21;
	bra.uni 	$L__BB0_8;
$L__BB0_12:
	add.s16 	%rs11, %rs5, 2;
	setp.gt.s32 	%p22, %r36, %r4;
	@%p22 bra 	$L__BB0_20;
	setp.lt.s16 	%p23, %rs35, 3;
	mov.b32 	%r37, 1;
	mov.u32 	%r56, %r37;
	@%p23 bra 	$L__BB0_18;
	mov.b32 	%r55, 0;
	cvt.s64.s16 	%rd38, %rs11;
$L__BB0_15:
	cvt.u64.u32 	%rd11, %r55;
	add.s64 	%rd37, %rd36, %rd11;
	ld.const.u8 	%rs12, [%rd37];
	setp.eq.s16 	%p24, %rs12, 78;
	@%p24 bra 	$L__BB0_17;
	add.s64 	%rd39, %rd11, %rd38;
	add.s64 	%rd40, %rd8, %rd39;
	ld.global.u8 	%rs43, [%rd40];
	setp.ne.s16 	%p25, %rs43, %rs12;
	mov.b32 	%r56, 2;
	@%p25 bra 	$L__BB0_18;
$L__BB0_17:
	cvt.u32.u64 	%r41, %rd11;
	add.s32 	%r55, %r41, 1;
	setp.ne.s32 	%p26, %r41, %r42;
	mov.u32 	%r56, %r37;
	@%p26 bra 	$L__BB0_15;
$L__BB0_18:
	cvt.s32.s16 	%r43, %rs2;
	setp.ge.s32 	%p27, %r56, %r43;
	@%p27 bra 	$L__BB0_20;
	st.global.u16 	[%rd9], %rs11;
$L__BB0_20:
	add.s64 	%rd50, %rd50, %rd6;
	setp.lt.s64 	%p28, %rd50, %rd4;
	@%p28 bra 	$L__BB0_4;
	bra.uni 	$L__BB0_56;
$L__BB0_21:
	setp.lt.s16 	%p21, %rs52, %rs2;
	@%p21 bra 	$L__BB0_22;
	bra.uni 	$L__BB0_12;
$L__BB0_22:
	st.global.u16 	[%rd9], %rs6;
	bra.uni 	$L__BB0_20;
$L__BB0_23:
	mov.b32 	%r57, 0;
$L__BB0_24:
	cvt.u16.u32 	%rs14, %r57;
	mov.b16 	%rs57, 0;
	mov.u64 	%rd51, ADAPTOR;
	mov.u16 	%rs55, %rs14;
	mov.u16 	%rs56, %rs35;
$L__BB0_25:
	ld.const.u8 	%rs18, [%rd51];
	setp.eq.s16 	%p9, %rs18, 78;
	@%p9 bra 	$L__BB0_28;
	cvt.u64.u16 	%rd29, %rs55;
	add.s64 	%rd30, %rd8, %rd29;
	ld.global.u8 	%rs40, [%rd30];
	setp.eq.s16 	%p10, %rs40, %rs18;
	@%p10 bra 	$L__BB0_28;
	add.s16 	%rs19, %rs57, 1;
	setp.ge.s16 	%p11, %rs57, %rs2;
	mov.u16 	%rs57, %rs19;
	@%p11 bra 	$L__BB0_29;
$L__BB0_28:
	add.s16 	%rs56, %rs56, -1;
	add.s16 	%rs55, %rs55, 1;
	add.s64 	%rd51, %rd51, 1;
	setp.eq.s16 	%p12, %rs56, 0;
	@%p12 bra 	$L__BB0_29;
	bra.uni 	$L__BB0_25;
$L__BB0_29:
	setp.gt.s16 	%p13, %rs57, %rs2;
	@%p13 bra 	$L__BB0_57;
	st.global.u16 	[%rd9], %rs14;
	bra.uni 	$L__BB0_5;
$L__BB0_31:
	ld.const.u8 	%rs24, [ADAPTOR];
	add.s32 	%r46, %r2, -1;
	add.s32 	%r47, %r2, -2;
	mov.u64 	%rd44, ADAPTOR;
$L__BB0_32:
	mad.lo.s64 	%rd16, %rd50, %rd5, %rd1;
	shl.b64 	%rd41, %rd50, 1;
	add.s64 	%rd17, %rd2, %rd41;
	ld.global.u16 	%rs25, [%rd17];
	mov.b16 	%rs60, 0;
	st.global.u16 	[%rd17], %rs60;
	cvt.s32.s16 	%r12, %rs25;
	setp.gt.s16 	%p29, %rs25, 0;
	@%p29 bra 	$L__BB0_45;
$L__BB0_33:
	setp.le.s16 	%p34, %rs60, %rs2;
	@%p34 bra 	$L__BB0_44;
	setp.lt.s16 	%p35, %rs2, 1;
	setp.gt.s32 	%p36, %r46, %r12;
	or.pred  	%p37, %p36, %p35;
	@%p37 bra 	$L__BB0_36;
	st.global.u16 	[%rd17], %rs25;
	bra.uni 	$L__BB0_44;
$L__BB0_36:
	add.s16 	%rs27, %rs25, 1;
	setp.gt.s32 	%p38, %r47, %r12;
	@%p38 bra 	$L__BB0_44;
	setp.lt.s16 	%p39, %rs35, 3;
	mov.b32 	%r48, 1;
	mov.u32 	%r59, %r48;
	@%p39 bra 	$L__BB0_42;
	mov.b32 	%r58, 0;
	cvt.s64.s16 	%rd46, %rs27;
$L__BB0_39:
	cvt.u64.u32 	%rd18, %r58;
	add.s64 	%rd45, %rd44, %rd18;
	ld.const.u8 	%rs28, [%rd45];
	setp.eq.s16 	%p40, %rs28, 78;
	@%p40 bra 	$L__BB0_41;
	add.s64 	%rd47, %rd18, %rd46;
	add.s64 	%rd48, %rd16, %rd47;
	ld.global.u8 	%rs50, [%rd48];
	setp.ne.s16 	%p41, %rs50, %rs28;
	mov.b32 	%r59, 2;
	@%p41 bra 	$L__BB0_42;
$L__BB0_41:
	cvt.u32.u64 	%r52, %rd18;
	add.s32 	%r58, %r52, 1;
	setp.ne.s32 	%p42, %r52, 0;
	mov.u32 	%r59, %r48;
	@%p42 bra 	$L__BB0_39;
$L__BB0_42:
	cvt.s32.s16 	%r53, %rs2;
	setp.ge.s32 	%p43, %r59, %r53;
	@%p43 bra 	$L__BB0_44;
	st.global.u16 	[%rd17], %rs27;
$L__BB0_44:
	add.s64 	%rd50, %rd50, %rd6;
	setp.lt.s64 	%p44, %rd50, %rd4;
	@%p44 bra 	$L__BB0_32;
	bra.uni 	$L__BB0_56;
$L__BB0_45:
	sub.s32 	%r16, %r12, %r2;
	mov.b32 	%r60, 0;
	mov.u16 	%rs62, %rs24;
$L__BB0_46:
	and.b16  	%rs47, %rs62, 255;
	setp.eq.s16 	%p30, %rs47, 78;
	mov.b16 	%rs60, 0;
	mov.b16 	%rs62, 78;
	@%p30 bra 	$L__BB0_48;
	and.b32  	%r45, %r60, 65535;
	cvt.u64.u32 	%rd42, %r45;
	add.s64 	%rd43, %rd16, %rd42;
	ld.global.u8 	%rs48, [%rd43];
	setp.ne.s16 	%p31, %rs48, %rs24;
	selp.u16 	%rs60, 1, 0, %p31;
	mov.u16 	%rs62, %rs24;
$L__BB0_48:
	setp.gt.s16 	%p32, %rs60, %rs2;
	@%p32 bra 	$L__BB0_58;
	st.global.u16 	[%rd17], %r60;
	bra.uni 	$L__BB0_33;
$L__BB0_50:
	shl.b64 	%rd25, %rd50, 1;
	add.s64 	%rd21, %rd2, %rd25;
	ld.global.u16 	%rs33, [%rd21];
	mov.b16 	%rs36, 0;
	st.global.u16 	[%rd21], %rs36;
	setp.lt.s16 	%p3, %rs33, %rs35;
	@%p3 bra 	$L__BB0_55;
	cvt.s32.s16 	%r28, %rs33;
	sub.s32 	%r19, %r28, %r2;
	mov.b32 	%r61, 0;
$L__BB0_52:
	setp.lt.s16 	%p4, %rs2, 0;
	@%p4 bra 	$L__BB0_54;
	st.global.u16 	[%rd21], %r61;
	bra.uni 	$L__BB0_55;
$L__BB0_54:
	add.s32 	%r21, %r61, 1;
	setp.gt.s32 	%p5, %r19, %r61;
	mov.u32 	%r61, %r21;
	@%p5 bra 	$L__BB0_52;
$L__BB0_55:
	add.s64 	%rd50, %rd50, %rd6;
	setp.lt.s64 	%p6, %rd50, %rd4;
	@%p6 bra 	$L__BB0_50;
$L__BB0_56:
	ret;
$L__BB0_57:
	add.s32 	%r11, %r57, 1;
	sub.s32 	%r30, %r4, %r2;
	setp.gt.s32 	%p14, %r30, %r57;
	mov.u32 	%r57, %r11;
	@%p14 bra 	$L__BB0_24;
	bra.uni 	$L__BB0_5;
$L__BB0_58:
	add.s32 	%r18, %r60, 1;
	setp.eq.s32 	%p33, %r60, %r16;
	mov.u32 	%r60, %r18;
	@%p33 bra 	$L__BB0_33;
	bra.uni 	$L__BB0_46;

}
	// .globl	_Z13TrimmAdaptorsPcPsis
.visible .entry _Z13TrimmAdaptorsPcPsis(
	.param .u64 .ptr .align 1 _Z13TrimmAdaptorsPcPsis_param_0,
	.param .u64 .ptr .align 1 _Z13TrimmAdaptorsPcPsis_param_1,
	.param .u32 _Z13TrimmAdaptorsPcPsis_param_2,
	.param .u16 _Z13TrimmAdaptorsPcPsis_param_3
)
{
	.reg .pred 	%p<42>;
	.reg .b16 	%rs<63>;
	.reg .b32 	%r<51>;
	.reg .b64 	%rd<48>;

	ld.param.u64 	%rd22, [_Z13TrimmAdaptorsPcPsis_param_0];
	ld.param.u64 	%rd23, [_Z13TrimmAdaptorsPcPsis_param_1];
	ld.param.s32 	%rd4, [_Z13TrimmAdaptorsPcPsis_param_2];
	cvta.to.global.u64 	%rd1, %rd22;
	cvta.to.global.u64 	%rd2, %rd23;
	mov.u32 	%r20, %ctaid.x;
	mov.u32 	%r1, %ntid.x;
	mov.u32 	%r21, %tid.x;
	mad.lo.s32 	%r22, %r20, %r1, %r21;
	cvt.u64.u32 	%rd44, %r22;
	setp.ge.s64 	%p1, %rd44, %rd4;
	@%p1 bra 	$L__BB1_50;
	ld.param.u16 	%rs48, [_Z13TrimmAdaptorsPcPsis_param_3];
	cvt.s64.s16 	%rd5, %rs48;
	ld.const.u16 	%rs33, [ADAPTOR_LEN];
	setp.lt.s16 	%p2, %rs33, 1;
	ld.const.u16 	%rs2, [MAX_MM];
	cvt.s32.s16 	%r2, %rs33;
	add.s32 	%r3, %r2, -2;
	mov.u32 	%r23, %nctaid.x;
	mul.lo.s32 	%r24, %r1, %r23;
	cvt.u64.u32 	%rd6, %r24;
	@%p2 bra 	$L__BB1_44;
	setp.eq.s16 	%p7, %rs33, 1;
	@%p7 bra 	$L__BB1_31;
	max.s16 	%rs34, %rs33, 3;
	cvt.u32.u16 	%r4, %rs34;
	add.s32 	%r29, %r2, -1;
	mov.u64 	%rd35, ADAPTOR;
	add.s32 	%r40, %r4, -3;
$L__BB1_4:
	ld.param.u16 	%rs49, [_Z13TrimmAdaptorsPcPsis_param_3];
	cvt.s64.s16 	%rd25, %rs49;
	mad.lo.s64 	%rd8, %rd44, %rd25, %rd1;
	shl.b64 	%rd26, %rd44, 1;
	add.s64 	%rd9, %rd2, %rd26;
	ld.global.u16 	%rs3, [%rd9];
	cvt.s32.s16 	%r5, %rs3;
	setp.ge.s16 	%p8, %rs3, %rs33;
	mov.b16 	%rs56, 0;
	@%p8 bra 	$L__BB1_23;
$L__BB1_5:
	setp.le.s16 	%p15, %rs56, %rs2;
	@%p15 bra 	$L__BB1_20;
	sub.s16 	%rs5, %rs3, %rs33;
	add.s16 	%rs6, %rs5, 1;
	setp.gt.s32 	%p16, %r29, %r5;
	@%p16 bra 	$L__BB1_12;
	mov.b16 	%rs51, 0;
	mov.b32 	%r45, 0;
	cvt.s64.s16 	%rd32, %rs6;
$L__BB1_8:
	cvt.u64.u32 	%rd10, %r45;
	add.s64 	%rd31, %rd35, %rd10;
	ld.const.u8 	%rs8, [%rd31];
	setp.eq.s16 	%p17, %rs8, 78;
	@%p17 bra 	$L__BB1_11;
	add.s64 	%rd33, %rd10, %rd32;
	add.s64 	%rd34, %rd8, %rd33;
	ld.global.u8 	%rs39, [%rd34];
	setp.eq.s16 	%p18, %rs39, %rs8;
	@%p18 bra 	$L__BB1_11;
	add.s16 	%rs51, %rs51, 1;
	setp.ge.s16 	%p19, %rs51, %rs2;
	@%p19 bra 	$L__BB1_21;
$L__BB1_11:
	cvt.u32.u64 	%r31, %rd10;
	add.s32 	%r45, %r31, 1;
	cvt.u32.u16 	%r32, %rs33;
	add.s32 	%r33, %r32, -2;
	setp.eq.s32 	%p20, %r31, %r33;
	@%p20 bra 	$L__BB1_21;
	bra.uni 	$L__BB1_8;
$L__BB1_12:
	add.s16 	%rs11, %rs5, 2;
	setp.gt.s32 	%p22, %r3, %r5;
	@%p22 bra 	$L__BB1_20;
	setp.lt.s16 	%p23, %rs33, 3;
	mov.b32 	%r35, 1;
	mov.u32 	%r47, %r35;
	@%p23 bra 	$L__BB1_18;
	mov.b32 	%r46, 0;
	cvt.s64.s16 	%rd37, %rs11;
$L__BB1_15:
	cvt.u64.u32 	%rd11, %r46;
	add.s64 	%rd36, %rd35, %rd11;
	ld.const.u8 	%rs12, [%rd36];
	setp.eq.s16 	%p24, %rs12, 78;
	@%p24 bra 	$L__BB1_17;
	add.s64 	%rd38, %rd11, %rd37;
	add.s64 	%rd39, %rd8, %rd38;
	ld.global.u8 	%rs40, [%rd39];
	setp.ne.s16 	%p25, %rs40, %rs12;
	mov.b32 	%r47, 2;
	@%p25 bra 	$L__BB1_18;
$L__BB1_17:
	cvt.u32.u64 	%r39, %rd11;
	add.s32 	%r46, %r39, 1;
	setp.ne.s32 	%p26, %r39, %r40;
	mov.u32 	%r47, %r35;
	@%p26 bra 	$L__BB1_15;
$L__BB1_18:
	cvt.s32.s16 	%r41, %rs2;
	setp.ge.s32 	%p27, %r47, %r41;
	@%p27 bra 	$L__BB1_20;
	st.global.u16 	[%rd9], %rs11;
$L__BB1_20:
	add.s64 	%rd44, %rd44, %rd6;
	setp.lt.s64 	%p28, %rd44, %rd4;
	@%p28 bra 	$L__BB1_4;
	bra.uni 	$L__BB1_50;
$L__BB1_21:
	setp.lt.s16 	%p21, %rs51, %rs2;
	@%p21 bra 	$L__BB1_22;
	bra.uni 	$L__BB1_12;
$L__BB1_22:
	st.global.u16 	[%rd9], %rs6;
	bra.uni 	$L__BB1_20;
$L__BB1_23:
	mov.b32 	%r48, 0;
$L__BB1_24:
	cvt.u16.u32 	%rs14, %r48;
	mov.b16 	%rs56, 0;
	mov.u64 	%rd45, ADAPTOR;
	mov.u16 	%rs54, %rs14;
	mov.u16 	%rs55, %rs33;
$L__BB1_25:
	ld.const.u8 	%rs18, [%rd45];
	setp.eq.s16 	%p9, %rs18, 78;
	@%p9 bra 	$L__BB1_28;
	cvt.u64.u16 	%rd28, %rs54;
	add.s64 	%rd29, %rd8, %rd28;
	ld.global.u8 	%rs37, [%rd29];
	setp.eq.s16 	%p10, %rs37, %rs18;
	@%p10 bra 	$L__BB1_28;
	add.s16 	%rs19, %rs56, 1;
	setp.ge.s16 	%p11, %rs56, %rs2;
	mov.u16 	%rs56, %rs19;
	@%p11 bra 	$L__BB1_29;
$L__BB1_28:
	add.s16 	%rs55, %rs55, -1;
	add.s16 	%rs54, %rs54, 1;
	add.s64 	%rd45, %rd45, 1;
	setp.eq.s16 	%p12, %rs55, 0;
	@%p12 bra 	$L__BB1_29;
	bra.uni 	$L__BB1_25;
$L__BB1_29:
	setp.gt.s16 	%p13, %rs56, %rs2;
	@%p13 bra 	$L__BB1_51;
	st.global.u16 	[%rd9], %rs14;
	bra.uni 	$L__BB1_5;
$L__BB1_31:
	ld.const.u8 	%rs24, [ADAPTOR];
	add.s32 	%r44, %r2, -1;
$L__BB1_32:
	shl.b64 	%rd40, %rd44, 1;
	add.s64 	%rd16, %rd2, %rd40;
	ld.global.u16 	%rs25, [%rd16];
	cvt.s32.s16 	%r13, %rs25;
	setp.gt.s16 	%p29, %rs25, 0;
	mov.b16 	%rs59, 0;
	@%p29 bra 	$L__BB1_39;
$L__BB1_33:
	setp.le.s16 	%p34, %rs59, %rs2;
	@%p34 bra 	$L__BB1_38;
	setp.lt.s16 	%p35, %rs2, 1;
	setp.gt.s32 	%p36, %r44, %r13;
	or.pred  	%p37, %p36, %p35;
	@%p37 bra 	$L__BB1_36;
	st.global.u16 	[%rd16], %rs25;
	bra.uni 	$L__BB1_38;
$L__BB1_36:
	setp.lt.s16 	%p38, %rs2, 2;
	setp.gt.s32 	%p39, %r3, %r13;
	or.pred  	%p40, %p39, %p38;
	@%p40 bra 	$L__BB1_38;
	add.s16 	%rs47, %rs25, 1;
	st.global.u16 	[%rd16], %rs47;
$L__BB1_38:
	add.s64 	%rd44, %rd44, %rd6;
	setp.lt.s64 	%p41, %rd44, %rd4;
	@%p41 bra 	$L__BB1_32;
	bra.uni 	$L__BB1_50;
$L__BB1_39:
	sub.s32 	%r14, %r13, %r2;
	mul.lo.s64 	%rd18, %rd44, %rd5;
	mov.b32 	%r49, 0;
	mov.u16 	%rs61, %rs24;
$L__BB1_40:
	and.b16  	%rs44, %rs61, 255;
	setp.eq.s16 	%p30, %rs44, 78;
	mov.b16 	%rs59, 0;
	mov.b16 	%rs61, 78;
	@%p30 bra 	$L__BB1_42;
	and.b32  	%r43, %r49, 65535;
	cvt.u64.u32 	%rd41, %r43;
	add.s64 	%rd42, %rd18, %rd41;
	add.s64 	%rd43, %rd1, %rd42;
	ld.global.u8 	%rs45, [%rd43];
	setp.ne.s16 	%p31, %rs45, %rs24;
	selp.u16 	%rs59, 1, 0, %p31;
	mov.u16 	%rs61, %rs24;
$L__BB1_42:
	setp.gt.s16 	%p32, %rs59, %rs2;
	@%p32 bra 	$L__BB1_52;
	st.global.u16 	[%rd16], %r49;
	bra.uni 	$L__BB1_33;
$L__BB1_44:
	shl.b64 	%rd24, %rd44, 1;
	add.s64 	%rd20, %rd2, %rd24;
	ld.global.u16 	%rs31, [%rd20];
	setp.lt.s16 	%p3, %rs31, %rs33;
	@%p3 bra 	$L__BB1_49;
	cvt.s32.s16 	%r26, %rs31;
	sub.s32 	%r17, %r26, %r2;
	mov.b32 	%r50, 0;
$L__BB1_46:
	setp.lt.s16 	%p4, %rs2, 0;
	@%p4 bra 	$L__BB1_48;
	st.global.u16 	[%rd20], %r50;
	bra.uni 	$L__BB1_49;
$L__BB1_48:
	add.s32 	%r19, %r50, 1;
	setp.gt.s32 	%p5, %r17, %r50;
	mov.u32 	%r50, %r19;
	@%p5 bra 	$L__BB1_46;
$L__BB1_49:
	add.s64 	%rd44, %rd44, %rd6;
	setp.lt.s64 	%p6, %rd44, %rd4;
	@%p6 bra 	$L__BB1_44;
$L__BB1_50:
	ret;
$L__BB1_51:
	add.s32 	%r12, %r48, 1;
	sub.s32 	%r28, %r5, %r2;
	setp.gt.s32 	%p14, %r28, %r48;
	mov.u32 	%r48, %r12;
	@%p14 bra 	$L__BB1_24;
	bra.uni 	$L__BB1_5;
$L__BB1_52:
	add.s32 	%r16, %r49, 1;
	setp.eq.s32 	%p33, %r49, %r14;
	mov.u32 	%r49, %r16;
	@%p33 bra 	$L__BB1_33;
	bra.uni 	$L__BB1_40;

}
	// .globl	_Z10TrimmQualsPcPsis
.visible .entry _Z10TrimmQualsPcPsis(
	.param .u64 .ptr .align 1 _Z10TrimmQualsPcPsis_param_0,
	.param .u64 .ptr .align 1 _Z10TrimmQualsPcPsis_param_1,
	.param .u32 _Z10TrimmQualsPcPsis_param_2,
	.param .u16 _Z10TrimmQualsPcPsis_param_3
)
{
	.reg .pred 	%p<17>;
	.reg .b16 	%rs<140>;
	.reg .b32 	%r<25>;
	.reg .b64 	%rd<26>;

	ld.param.u64 	%rd14, [_Z10TrimmQualsPcPsis_param_0];
	ld.param.u64 	%rd13, [_Z10TrimmQualsPcPsis_param_1];
	ld.param.s32 	%rd3, [_Z10TrimmQualsPcPsis_param_2];
	ld.param.u16 	%rs38, [_Z10TrimmQualsPcPsis_param_3];
	cvta.to.global.u64 	%rd1, %rd14;
	mov.u32 	%r11, %ctaid.x;
	mov.u32 	%r1, %ntid.x;
	mov.u32 	%r12, %tid.x;
	mad.lo.s32 	%r13, %r11, %r1, %r12;
	cvt.u64.u32 	%rd25, %r13;
	setp.ge.s64 	%p1, %rd25, %rd3;
	@%p1 bra 	$L__BB2_24;
	cvt.s64.s16 	%rd4, %rs38;
	ld.const.u16 	%rs1, [QUAL_PADDING];
	cvt.s32.s16 	%r14, %rs1;
	ld.const.s16 	%r15, [MIN_QUAL];
	add.s32 	%r2, %r14, %r15;
	ld.const.s16 	%r3, [MIN_AVERAGE_QUAL_AFTER_BAD];
	mov.u32 	%r16, %nctaid.x;
	mul.lo.s32 	%r17, %r1, %r16;
	cvt.u64.u32 	%rd5, %r17;
	shl.b16 	%rs2, %rs1, 4;
	shl.b16 	%rs3, %rs1, 2;
	cvta.to.global.u64 	%rd6, %rd13;
$L__BB2_2:
	shl.b64 	%rd15, %rd25, 1;
	add.s64 	%rd8, %rd6, %rd15;
	ld.global.u16 	%rs4, [%rd8];
	setp.lt.s16 	%p2, %rs4, 1;
	@%p2 bra 	$L__BB2_23;
	mad.lo.s64 	%rd9, %rd25, %rd4, %rd1;
	add.s16 	%rs42, %rs4, 1;
	cvt.u32.u16 	%r4, %rs42;
	cvt.u32.u16 	%r5, %rs4;
	add.s16 	%rs5, %rs4, -2;
	add.s64 	%rd10, %rd9, 7;
	mov.b32 	%r23, 0;
	mov.b16 	%rs125, 0;
	mov.u16 	%rs126, %rs125;
	mov.u16 	%rs127, %rs125;
$L__BB2_4:
	not.b16 	%rs43, %rs127;
	add.s16 	%rs9, %rs4, %rs43;
	cvt.u64.u32 	%rd16, %r23;
	add.s64 	%rd17, %rd9, %rd16;
	ld.global.s8 	%r19, [%rd17];
	setp.lt.s32 	%p3, %r2, %r19;
	@%p3 bra 	$L__BB2_22;
	add.s32 	%r7, %r23, 1;
	setp.ge.u32 	%p4, %r7, %r5;
	mov.b32 	%r24, 0;
	@%p4 bra 	$L__BB2_20;
	cvt.u16.u32 	%rs131, %r7;
	sub.s16 	%rs46, %rs5, %rs127;
	setp.lt.u16 	%p5, %rs46, 15;
	mov.b16 	%rs139, 0;
	@%p5 bra 	$L__BB2_9;
	and.b16  	%rs48, %rs9, -16;
	add.s16 	%rs49, %rs127, %rs48;
	neg.s16 	%rs11, %rs49;
	mov.b16 	%rs139, 0;
$L__BB2_8:
	.pragma "nounroll";
	cvt.s64.s16 	%rd18, %rs131;
	add.s64 	%rd19, %rd10, %rd18;
	ld.global.s8 	%rs50, [%rd19+-7];
	add.s16 	%rs51, %rs139, %rs50;
	ld.global.s8 	%rs52, [%rd19+-6];
	add.s16 	%rs53, %rs51, %rs52;
	ld.global.s8 	%rs54, [%rd19+-5];
	add.s16 	%rs55, %rs53, %rs54;
	ld.global.s8 	%rs56, [%rd19+-4];
	add.s16 	%rs57, %rs55, %rs56;
	ld.global.s8 	%rs58, [%rd19+-3];
	add.s16 	%rs59, %rs57, %rs58;
	ld.global.s8 	%rs60, [%rd19+-2];
	add.s16 	%rs61, %rs59, %rs60;
	ld.global.s8 	%rs62, [%rd19+-1];
	add.s16 	%rs63, %rs61, %rs62;
	ld.global.s8 	%rs64, [%rd19];
	add.s16 	%rs65, %rs63, %rs64;
	ld.global.s8 	%rs66, [%rd19+1];
	add.s16 	%rs67, %rs65, %rs66;
	ld.global.s8 	%rs68, [%rd19+2];
	add.s16 	%rs69, %rs67, %rs68;
	ld.global.s8 	%rs70, [%rd19+3];
	add.s16 	%rs71, %rs69, %rs70;
	ld.global.s8 	%rs72, [%rd19+4];
	add.s16 	%rs73, %rs71, %rs72;
	ld.global.s8 	%rs74, [%rd19+5];
	add.s16 	%rs75, %rs73, %rs74;
	ld.global.s8 	%rs76, [%rd19+6];
	add.s16 	%rs77, %rs75, %rs76;
	ld.global.s8 	%rs78, [%rd19+7];
	add.s16 	%rs79, %rs77, %rs78;
	ld.global.s8 	%rs80, [%rd19+8];
	add.s16 	%rs81, %rs79, %rs80;
	sub.s16 	%rs139, %rs81, %rs2;
	add.s16 	%rs131, %rs131, 16;
	add.s16 	%rs82, %rs11, %rs131;
	setp.ne.s16 	%p6, %rs82, 1;
	@%p6 bra 	$L__BB2_8;
$L__BB2_9:
	and.b16  	%rs83, %rs9, 15;
	setp.eq.s16 	%p7, %rs83, 0;
	@%p7 bra 	$L__BB2_19;
	not.b16 	%rs85, %rs126;
	add.s16 	%rs86, %rs85, %rs4;
	and.b16  	%rs19, %rs86, 15;
	add.s16 	%rs87, %rs19, -1;
	setp.lt.u16 	%p8, %rs87, 7;
	@%p8 bra 	$L__BB2_12;
	cvt.s64.s16 	%rd20, %rs131;
	add.s64 	%rd21, %rd9, %rd20;
	ld.global.s8 	%rs88, [%rd21];
	add.s16 	%rs89, %rs139, %rs88;
	ld.global.s8 	%rs90, [%rd21+1];
	add.s16 	%rs91, %rs89, %rs90;
	ld.global.s8 	%rs92, [%rd21+2];
	add.s16 	%rs93, %rs91, %rs92;
	ld.global.s8 	%rs94, [%rd21+3];
	add.s16 	%rs95, %rs93, %rs94;
	ld.global.s8 	%rs96, [%rd21+4];
	add.s16 	%rs97, %rs95, %rs96;
	ld.global.s8 	%rs98, [%rd21+5];
	add.s16 	%rs99, %rs97, %rs98;
	ld.global.s8 	%rs100, [%rd21+6];
	add.s16 	%rs101, %rs99, %rs100;
	ld.global.s8 	%rs102, [%rd21+7];
	add.s16 	%rs103, %rs101, %rs102;
	shl.b16 	%rs104, %rs1, 3;
	sub.s16 	%rs139, %rs103, %rs104;
	add.s16 	%rs131, %rs131, 8;
$L__BB2_12:
	and.b16  	%rs105, %rs19, 7;
	setp.eq.s16 	%p9, %rs105, 0;
	@%p9 bra 	$L__BB2_19;
	not.b16 	%rs107, %rs125;
	add.s16 	%rs108, %rs107, %rs4;
	and.b16  	%rs109, %rs108, 7;
	and.b16  	%rs25, %rs108, 3;
	add.s16 	%rs110, %rs109, -1;
	setp.lt.u16 	%p10, %rs110, 3;
	@%p10 bra 	$L__BB2_15;
	cvt.s64.s16 	%rd22, %rs131;
	add.s64 	%rd23, %rd9, %rd22;
	ld.global.s8 	%rs111, [%rd23];
	add.s16 	%rs112, %rs139, %rs111;
	ld.global.s8 	%rs113, [%rd23+1];
	add.s16 	%rs114, %rs112, %rs113;
	ld.global.s8 	%rs115, [%rd23+2];
	add.s16 	%rs116, %rs114, %rs115;
	ld.global.s8 	%rs117, [%rd23+3];
	add.s16 	%rs118, %rs116, %rs117;
	sub.s16 	%rs139, %rs118, %rs3;
	add.s16 	%rs131, %rs131, 4;
$L__BB2_15:
	setp.eq.s16 	%p11, %rs25, 0;
	@%p11 bra 	$L__BB2_19;
	cvt.s64.s16 	%rd24, %rs131;
	add.s64 	%rd11, %rd9, %rd24;
	ld.global.s8 	%rs119, [%rd11];
	add.s16 	%rs120, %rs139, %rs119;
	sub.s16 	%rs139, %rs120, %rs1;
	setp.eq.s16 	%p12, %rs25, 1;
	@%p12 bra 	$L__BB2_19;
	ld.global.s8 	%rs121, [%rd11+1];
	add.s16 	%rs122, %rs139, %rs121;
	sub.s16 	%rs139, %rs122, %rs1;
	setp.eq.s16 	%p13, %rs25, 2;
	@%p13 bra 	$L__BB2_19;
	ld.global.s8 	%rs123, [%rd11+2];
	add.s16 	%rs124, %rs139, %rs123;
	sub.s16 	%rs139, %rs124, %rs1;
$L__BB2_19:
	cvt.s32.s16 	%r24, %rs139;
$L__BB2_20:
	sub.s32 	%r21, %r4, %r23;
	mul.lo.s32 	%r22, %r21, %r3;
	setp.le.s32 	%p14, %r22, %r24;
	@%p14 bra 	$L__BB2_22;
	st.global.u16 	[%rd8], %r23;
	bra.uni 	$L__BB2_23;
$L__BB2_22:
	add.s32 	%r23, %r23, 1;
	setp.ne.s32 	%p15, %r23, %r5;
	add.s16 	%rs127, %rs127, 1;
	add.s16 	%rs126, %rs126, 1;
	add.s16 	%rs125, %rs125, 1;
	@%p15 bra 	$L__BB2_4;
$L__BB2_23:
	add.s64 	%rd25, %rd25, %rd5;
	setp.lt.s64 	%p16, %rd25, %rd3;
	@%p16 bra 	$L__BB2_2;
$L__BB2_24:
	ret;

}


// ===== COMPILED SASS (sm_100) =====

	.target	sm_100

	.elftype	@"ET_EXEC"


//--------------------- .note.nv.tkinfo           --------------------------
	.section	.note.nv.tkinfo,"",@"SHT_NOTE"
	.sectionflags	@"SHF_NOTE_NV_TKINFO"
	.tkinfo
        /*0018*/ 	.word	0x00000002
        /*0030*/ 	.string	""
        /*0030*/ 	.string	"ptxas"
        /*0030*/ 	.string	"Cuda compilation tools, release 13.0, V13.0.88"
        /*0030*/ 	.string	"Build cuda_13.0.r13.0/compiler.36424714_0"
        /*0030*/ 	.string	"-arch sm_100 -m 64 "



//--------------------- .note.nv.cuinfo           --------------------------
	.section	.note.nv.cuinfo,"",@"SHT_NOTE"
	.sectionflags	@"SHF_NOTE_NV_CUINFO"
        /*0018*/ 	.short	0x0002
        /*001a*/ 	.short	0x0064
        /*001c*/ 	.short	0x0082
	.zero		2


//--------------------- .nv.info                  --------------------------
	.section	.nv.info,"",@"SHT_CUDA_INFO"
	.align	4


	//----- nvinfo : EIATTR_REGCOUNT
	.align		4
        /*0000*/ 	.byte	0x04, 0x2f
        /*0002*/ 	.short	(.L_7 - .L_6)
	.align		4
.L_6:
        /*0004*/ 	.word	index@(_Z9Find_gRNAPcPsis)
        /*0008*/ 	.word	0x0000001a


	//----- nvinfo : EIATTR_FRAME_SIZE
	.align		4
.L_7:
        /*000c*/ 	.byte	0x04, 0x11
        /*000e*/ 	.short	(.L_9 - .L_8)
	.align		4
.L_8:
        /*0010*/ 	.word	index@(_Z9Find_gRNAPcPsis)
        /*0014*/ 	.word	0x00000000


	//----- nvinfo : EIATTR_REGCOUNT
	.align		4
.L_9:
        /*0018*/ 	.byte	0x04, 0x2f
        /*001a*/ 	.short	(.L_11 - .L_10)
	.align		4
.L_10:
        /*001c*/ 	.word	index@(_Z13TrimmAdaptorsPcPsis)
        /*0020*/ 	.word	0x0000001a


	//----- nvinfo : EIATTR_FRAME_SIZE
	.align		4
.L_11:
        /*0024*/ 	.byte	0x04, 0x11
        /*0026*/ 	.short	(.L_13 - .L_12)
	.align		4
.L_12:
        /*0028*/ 	.word	index@(_Z13TrimmAdaptorsPcPsis)
        /*002c*/ 	.word	0x00000000


	//----- nvinfo : EIATTR_REGCOUNT
	.align		4
.L_13:
        /*0030*/ 	.byte	0x04, 0x2f
        /*0032*/ 	.short	(.L_15 - .L_14)
	.align		4
.L_14:
        /*0034*/ 	.word	index@(_Z10TrimmQualsPcPsis)
        /*0038*/ 	.word	0x0000001e


	//----- nvinfo : EIATTR_FRAME_SIZE
	.align		4
.L_15:
        /*003c*/ 	.byte	0x04, 0x11
        /*003e*/ 	.short	(.L_17 - .L_16)
	.align		4
.L_16:
        /*0040*/ 	.word	index@(_Z10TrimmQualsPcPsis)
        /*0044*/ 	.word	0x00000000


	//----- nvinfo : EIATTR_MIN_STACK_SIZE
	.align		4
.L_17:
        /*0048*/ 	.byte	0x04, 0x12
        /*004a*/ 	.short	(.L_19 - .L_18)
	.align		4
.L_18:
        /*004c*/ 	.word	index@(_Z10TrimmQualsPcPsis)
        /*0050*/ 	.word	0x00000000


	//----- nvinfo : EIATTR_MIN_STACK_SIZE
	.align		4
.L_19:
        /*0054*/ 	.byte	0x04, 0x12
        /*0056*/ 	.short	(.L_21 - .L_20)
	.align		4
.L_20:
        /*0058*/ 	.word	index@(_Z13TrimmAdaptorsPcPsis)
        /*005c*/ 	.word	0x00000000


	//----- nvinfo : EIATTR_MIN_STACK_SIZE
	.align		4
.L_21:
        /*0060*/ 	.byte	0x04, 0x12
        /*0062*/ 	.short	(.L_23 - .L_22)
	.align		4
.L_22:
        /*0064*/ 	.word	index@(_Z9Find_gRNAPcPsis)
        /*0068*/ 	.word	0x00000000
.L_23:


//--------------------- .nv.compat                --------------------------
	.section	.nv.compat,"",@"SHT_CUDA_COMPAT_INFO"
	.align	4
        /*0000*/ 	.byte	0x02, 0x09, 0x00, 0x00, 0x02, 0x02, 0x01, 0x00, 0x02, 0x05, 0x05, 0x00, 0x03, 0x07, 0x01, 0x01
        /*0010*/ 	.byte	0x02, 0x03, 0x00, 0x00, 0x02, 0x06, 0x01, 0x00, 0x04, 0x0b, 0x08, 0x00, 0x09, 0x00, 0x00, 0x00
        /*0020*/ 	.byte	0x00, 0x00, 0x00, 0x00


//--------------------- .nv.info._Z10TrimmQualsPcPsis --------------------------
	.section	.nv.info._Z10TrimmQualsPcPsis,"",@"SHT_CUDA_INFO"
	.sectionflags	@""
	.align	4


	//----- nvinfo : EIATTR_CUDA_API_VERSION
	.align		4
        /*0000*/ 	.byte	0x04, 0x37
        /*0002*/ 	.short	(.L_25 - .L_24)
.L_24:
        /*0004*/ 	.word	0x00000082


	//----- nvinfo : EIATTR_KPARAM_INFO
	.align		4
.L_25:
        /*0008*/ 	.byte	0x04, 0x17
        /*000a*/ 	.short	(.L_27 - .L_26)
.L_26:
        /*000c*/ 	.word	0x00000000
        /*0010*/ 	.short	0x0003
        /*0012*/ 	.short	0x0014
        /*0014*/ 	.byte	0x00, 0xf0, 0x09, 0x00


	//----- nvinfo : EIATTR_KPARAM_INFO
	.align		4
.L_27:
        /*0018*/ 	.byte	0x04, 0x17
        /*001a*/ 	.short	(.L_29 - .L_28)
.L_28:
        /*001c*/ 	.word	0x00000000
        /*0020*/ 	.short	0x0002
        /*0022*/ 	.short	0x0010
        /*0024*/ 	.byte	0x00, 0xf0, 0x11, 0x00


	//----- nvinfo : EIATTR_KPARAM_INFO
	.align		4
.L_29:
        /*0028*/ 	.byte	0x04, 0x17
        /*002a*/ 	.short	(.L_31 - .L_30)
.L_30:
        /*002c*/ 	.word	0x00000000
        /*0030*/ 	.short	0x0001
        /*0032*/ 	.short	0x0008
        /*0034*/ 	.byte	0x00, 0xf5, 0x21, 0x00


	//----- nvinfo : EIATTR_KPARAM_INFO
	.align		4
.L_31:
        /*0038*/ 	.byte	0x04, 0x17
        /*003a*/ 	.short	(.L_33 - .L_32)
.L_32:
        /*003c*/ 	.word	0x00000000
        /*0040*/ 	.short	0x0000
        /*0042*/ 	.short	0x0000
        /*0044*/ 	.byte	0x00, 0xf5, 0x21, 0x00


	//----- nvinfo : EIATTR_SPARSE_MMA_MASK
	.align		4
.L_33:
        /*0048*/ 	.byte	0x03, 0x50
        /*004a*/ 	.short	0x0000


	//----- nvinfo : EIATTR_MAXREG_COUNT
	.align		4
        /*004c*/ 	.byte	0x03, 0x1b
        /*004e*/ 	.short	0x00ff


	//----- nvinfo : EIATTR_MERCURY_ISA_VERSION
	.align		4
        /*0050*/ 	.byte	0x03, 0x5f
        /*0052*/ 	.short	0x0101


	//----- nvinfo : EIATTR_VRC_CTA_INIT_COUNT
	.align		4
        /*0054*/ 	.byte	0x02, 0x4a
	.zero		1
	.zero		1


	//----- nvinfo : EIATTR_EXIT_INSTR_OFFSETS
	.align		4
        /*0058*/ 	.byte	0x04, 0x1c
        /*005a*/ 	.short	(.L_35 - .L_34)


	//   ....[0]....
.L_34:
        /*005c*/ 	.word	0x00000090


	//   ....[1]....
        /*0060*/ 	.word	0x00000d70


	//----- nvinfo : EIATTR_CRS_STACK_SIZE
	.align		4
.L_35:
        /*0064*/ 	.byte	0x04, 0x1e
        /*0066*/ 	.short	(.L_37 - .L_36)
.L_36:
        /*0068*/ 	.word	0x00000000


	//----- nvinfo : EIATTR_CBANK_PARAM_SIZE
	.align		4
.L_37:
        /*006c*/ 	.byte	0x03, 0x19
        /*006e*/ 	.short	0x0016


	//----- nvinfo : EIATTR_PARAM_CBANK
	.align		4
        /*0070*/ 	.byte	0x04, 0x0a
        /*0072*/ 	.short	(.L_39 - .L_38)
	.align		4
.L_38:
        /*0074*/ 	.word	index@(.nv.constant0._Z10TrimmQualsPcPsis)
        /*0078*/ 	.short	0x0380
        /*007a*/ 	.short	0x0016


	//----- nvinfo : EIATTR_SW_WAR
	.align		4
.L_39:
        /*007c*/ 	.byte	0x04, 0x36
        /*007e*/ 	.short	(.L_41 - .L_40)
.L_40:
        /*0080*/ 	.word	0x00000008
.L_41:


//--------------------- .nv.info._Z13TrimmAdaptorsPcPsis --------------------------
	.section	.nv.info._Z13TrimmAdaptorsPcPsis,"",@"SHT_CUDA_INFO"
	.sectionflags	@""
	.align	4


	//----- nvinfo : EIATTR_CUDA_API_VERSION
	.align		4
        /*0000*/ 	.byte	0x04, 0x37
        /*0002*/ 	.short	(.L_43 - .L_42)
.L_42:
        /*0004*/ 	.word	0x00000082


	//----- nvinfo : EIATTR_KPARAM_INFO
	.align		4
.L_43:
        /*0008*/ 	.byte	0x04, 0x17
        /*000a*/ 	.short	(.L_45 - .L_44)
.L_44:
        /*000c*/ 	.word	0x00000000
        /*0010*/ 	.short	0x0003
        /*0012*/ 	.short	0x0014
        /*0014*/ 	.byte	0x00, 0xf0, 0x09, 0x00


	//----- nvinfo : EIATTR_KPARAM_INFO
	.align		4
.L_45:
        /*0018*/ 	.byte	0x04, 0x17
        /*001a*/ 	.short	(.L_47 - .L_46)
.L_46:
        /*001c*/ 	.word	0x00000000
        /*0020*/ 	.short	0x0002
        /*0022*/ 	.short	0x0010
        /*0024*/ 	.byte	0x00, 0xf0, 0x11, 0x00


	//----- nvinfo : EIATTR_KPARAM_INFO
	.align		4
.L_47:
        /*0028*/ 	.byte	0x04, 0x17
        /*002a*/ 	.short	(.L_49 - .L_48)
.L_48:
        /*002c*/ 	.word	0x00000000
        /*0030*/ 	.short	0x0001
        /*0032*/ 	.short	0x0008
        /*0034*/ 	.byte	0x00, 0xf5, 0x21, 0x00


	//----- nvinfo : EIATTR_KPARAM_INFO
	.align		4
.L_49:
        /*0038*/ 	.byte	0x04, 0x17
        /*003a*/ 	.short	(.L_51 - .L_50)
.L_50:
        /*003c*/ 	.word	0x00000000
        /*0040*/ 	.short	0x0000
        /*0042*/ 	.short	0x0000
        /*0044*/ 	.byte	0x00, 0xf5, 0x21, 0x00


	//----- nvinfo : EIATTR_SPARSE_MMA_MASK
	.align		4
.L_51:
        /*0048*/ 	.byte	0x03, 0x50
        /*004a*/ 	.short	0x0000


	//----- nvinfo : EIATTR_MAXREG_COUNT
	.align		4
        /*004c*/ 	.byte	0x03, 0x1b
        /*004e*/ 	.short	0x00ff


	//----- nvinfo : EIATTR_MERCURY_ISA_VERSION
	.align		4
        /*0050*/ 	.byte	0x03, 0x5f
        /*0052*/ 	.short	0x0101


	//----- nvinfo : EIATTR_VRC_CTA_INIT_COUNT
	.align		4
        /*0054*/ 	.byte	0x02, 0x4a
	.zero		1
	.zero		1


	//----- nvinfo : EIATTR_EXIT_INSTR_OFFSETS
	.align		4
        /*0058*/ 	.byte	0x04, 0x1c
        /*005a*/ 	.short	(.L_53 - .L_52)


	//   ....[0]....
.L_52:
        /*005c*/ 	.word	0x00000090


	//   ....[1]....
        /*0060*/ 	.word	0x00000b60


	//   ....[2]....
        /*0064*/ 	.word	0x00000fb0


	//   ....[3]....
        /*0068*/ 	.word	0x00001180


	//----- nvinfo : EIATTR_CRS_STACK_SIZE
	.align		4
.L_53:
        /*006c*/ 	.byte	0x04, 0x1e
        /*006e*/ 	.short	(.L_55 - .L_54)
.L_54:
        /*0070*/ 	.word	0x00000000


	//----- nvinfo : EIATTR_CBANK_PARAM_SIZE
	.align		4
.L_55:
        /*0074*/ 	.byte	0x03, 0x19
        /*0076*/ 	.short	0x0016


	//----- nvinfo : EIATTR_PARAM_CBANK
	.align		4
        /*0078*/ 	.byte	0x04, 0x0a
        /*007a*/ 	.short	(.L_57 - .L_56)
	.align		4
.L_56:
        /*007c*/ 	.word	index@(.nv.constant0._Z13TrimmAdaptorsPcPsis)
        /*0080*/ 	.short	0x0380
        /*0082*/ 	.short	0x0016


	//----- nvinfo : EIATTR_SW_WAR
	.align		4
.L_57:
        /*0084*/ 	.byte	0x04, 0x36
        /*0086*/ 	.short	(.L_59 - .L_58)
.L_58:
        /*0088*/ 	.word	0x00000008
.L_59:


//--------------------- .nv.info._Z9Find_gRNAPcPsis --------------------------
	.section	.nv.info._Z9Find_gRNAPcPsis,"",@"SHT_CUDA_INFO"
	.sectionflags	@""
	.align	4


	//----- nvinfo : EIATTR_CUDA_API_VERSION
	.align		4
        /*0000*/ 	.byte	0x04, 0x37
        /*0002*/ 	.short	(.L_61 - .L_60)
.L_60:
        /*0004*/ 	.word	0x00000082


	//----- nvinfo : EIATTR_KPARAM_INFO
	.align		4
.L_61:
        /*0008*/ 	.byte	0x04, 0x17
        /*000a*/ 	.short	(.L_63 - .L_62)
.L_62:
        /*000c*/ 	.word	0x00000000
        /*0010*/ 	.short	0x0003
        /*0012*/ 	.short	0x0014
        /*0014*/ 	.byte	0x00, 0xf0, 0x09, 0x00


	//----- nvinfo : EIATTR_KPARAM_INFO
	.align		4
.L_63:
        /*0018*/ 	.byte	0x04, 0x17
        /*001a*/ 	.short	(.L_65 - .L_64)
.L_64:
        /*001c*/ 	.word	0x00000000
        /*0020*/ 	.short	0x0002
        /*0022*/ 	.short	0x0010
        /*0024*/ 	.byte	0x00, 0xf0, 0x11, 0x00


	//----- nvinfo : EIATTR_KPARAM_INFO
	.align		4
.L_65:
        /*0028*/ 	.byte	0x04, 0x17
        /*002a*/ 	.short	(.L_67 - .L_66)
.L_66:
        /*002c*/ 	.word	0x00000000
        /*0030*/ 	.short	0x0001
        /*0032*/ 	.short	0x0008
        /*0034*/ 	.byte	0x00, 0xf5, 0x21, 0x00


	//----- nvinfo : EIATTR_KPARAM_INFO
	.align		4
.L_67:
        /*0038*/ 	.byte	0x04, 0x17
        /*003a*/ 	.short	(.L_69 - .L_68)
.L_68:
        /*003c*/ 	.word	0x00000000
        /*0040*/ 	.short	0x0000
        /*0042*/ 	.short	0x0000
        /*0044*/ 	.byte	0x00, 0xf5, 0x21, 0x00


	//----- nvinfo : EIATTR_SPARSE_MMA_MASK
	.align		4
.L_69:
        /*0048*/ 	.byte	0x03, 0x50
        /*004a*/ 	.short	0x0000


	//----- nvinfo : EIATTR_MAXREG_COUNT
	.align		4
        /*004c*/ 	.byte	0x03, 0x1b
        /*004e*/ 	.short	0x00ff


	//----- nvinfo : EIATTR_MERCURY_ISA_VERSION
	.align		4
        /*0050*/ 	.byte	0x03, 0x5f
        /*0052*/ 	.short	0x0101


	//----- nvinfo : EIATTR_VRC_CTA_INIT_COUNT
	.align		4
        /*0054*/ 	.byte	0x02, 0x4a
	.zero		1
	.zero		1


	//----- nvinfo : EIATTR_EXIT_INSTR_OFFSETS
	.align		4
        /*0058*/ 	.byte	0x04, 0x1c
        /*005a*/ 	.short	(.L_71 - .L_70)


	//   ....[0]....
.L_70:
        /*005c*/ 	.word	0x00000090


	//   ....[1]....
        /*0060*/ 	.word	0x00000b70


	//   ....[2]....
        /*0064*/ 	.word	0x00001190


	//   ....[3]....
        /*0068*/ 	.word	0x00001370


	//----- nvinfo : EIATTR_CRS_STACK_SIZE
	.align		4
.L_71:
        /*006c*/ 	.byte	0x04, 0x1e
        /*006e*/ 	.short	(.L_73 - .L_72)
.L_72:
        /*0070*/ 	.word	0x00000000


	//----- nvinfo : EIATTR_CBANK_PARAM_SIZE
	.align		4
.L_73:
        /*0074*/ 	.byte	0x03, 0x19
        /*0076*/ 	.short	0x0016


	//----- nvinfo : EIATTR_PARAM_CBANK
	.align		4
        /*0078*/ 	.byte	0x04, 0x0a
        /*007a*/ 	.short	(.L_75 - .L_74)
	.align		4
.L_74:
        /*007c*/ 	.word	index@(.nv.constant0._Z9Find_gRNAPcPsis)
        /*0080*/ 	.short	0x0380
        /*0082*/ 	.short	0x0016


	//----- nvinfo : EIATTR_SW_WAR
	.align		4
.L_75:
        /*0084*/ 	.byte	0x04, 0x36
        /*0086*/ 	.short	(.L_77 - .L_76)
.L_76:
        /*0088*/ 	.word	0x00000008
.L_77:


//--------------------- .nv.callgraph             --------------------------
	.section	.nv.callgraph,"",@"SHT_CUDA_CALLGRAPH"
	.align	4
	.sectionentsize	8
	.align		4
        /*0000*/ 	.word	0x00000000
	.align		4
        /*0004*/ 	.word	0xffffffff
	.align		4
        /*0008*/ 	.word	0x00000000
	.align		4
        /*000c*/ 	.word	0xfffffffe
	.align		4
        /*0010*/ 	.word	0x00000000
	.align		4
        /*0014*/ 	.word	0xfffffffd
	.align		4
        /*0018*/ 	.word	0x00000000
	.align		4
        /*001c*/ 	.word	0xfffffffc


//--------------------- .nv.constant3             --------------------------
	.section	.nv.constant3,"a",@progbits
	.align	2
.nv.constant3:
	.type		ADAPTOR,@object
	.size		ADAPTOR,(ADAPTOR_LEN - ADAPTOR)
ADAPTOR:
	.zero		100
	.type		ADAPTOR_LEN,@object
	.size		ADAPTOR_LEN,(MAX_MM - ADAPTOR_LEN)
ADAPTOR_LEN:
	.zero		2
	.type		MAX_MM,@object
	.size		MAX_MM,(QUAL_PADDING - MAX_MM)
MAX_MM:
        /*0066*/ 	.byte	0x02, 0x00
	.type		QUAL_PADDING,@object
	.size		QUAL_PADDING,(MIN_QUAL - QUAL_PADDING)
QUAL_PADDING:
        /*0068*/ 	.byte	0x21, 0x00
	.type		MIN_QUAL,@object
	.size		MIN_QUAL,(MIN_AVERAGE_QUAL_AFTER_BAD - MIN_QUAL)
MIN_QUAL:
        /*006a*/ 	.byte	0x14, 0x00
	.type		MIN_AVERAGE_QUAL_AFTER_BAD,@object
	.size		MIN_AVERAGE_QUAL_AFTER_BAD,(.L_5 - MIN_AVERAGE_QUAL_AFTER_BAD)
MIN_AVERAGE_QUAL_AFTER_BAD:
        /*006c*/ 	.byte	0x19, 0x00
.L_5:


//--------------------- .text._Z10TrimmQualsPcPsis --------------------------
	.section	.text._Z10TrimmQualsPcPsis,"ax",@progbits
	.align	128
        .global         _Z10TrimmQualsPcPsis
        .type           _Z10TrimmQualsPcPsis,@function
        .size           _Z10TrimmQualsPcPsis,(.L_x_102 - _Z10TrimmQualsPcPsis)
        .other          _Z10TrimmQualsPcPsis,@"STO_CUDA_ENTRY STV_DEFAULT"
_Z10TrimmQualsPcPsis:
.text._Z10TrimmQualsPcPsis:
[----:B------:R-:W-:Y:S01]  /*0000*/  LDC R1, c[0x0][0x37c] ;  /* 0x0000df00ff017b82 */ /* 0x000fe20000000800 */
[----:B------:R-:W0:Y:S07]  /*0010*/  S2R R0, SR_TID.X ;  /* 0x0000000000007919 */ /* 0x000e2e0000002100 */
[----:B------:R-:W0:Y:S01]  /*0020*/  S2UR UR4, SR_CTAID.X ;  /* 0x00000000000479c3 */ /* 0x000e220000002500 */
[----:B------:R-:W1:Y:S07]  /*0030*/  LDCU UR5, c[0x0][0x390] ;  /* 0x00007200ff0577ac */ /* 0x000e6e0008000800 */
[----:B------:R-:W0:Y:S01]  /*0040*/  LDC R11, c[0x0][0x360] ;  /* 0x0000d800ff0b7b82 */ /* 0x000e220000000800 */
[----:B-1----:R-:W-:Y:S01]  /*0050*/  USHF.R.S32.HI UR13, URZ, 0x1f, UR5 ;  /* 0x0000001fff0d7899 */ /* 0x002fe20008011405 */
[----:B0-----:R-:W-:-:S05]  /*0060*/  IMAD R0, R11, UR4, R0 ;  /* 0x000000040b007c24 */ /* 0x001fca000f8e0200 */
[----:B------:R-:W-:-:S04]  /*0070*/  ISETP.GE.U32.AND P0, PT, R0, UR5, PT ;  /* 0x0000000500007c0c */ /* 0x000fc8000bf06070 */
[----:B------:R-:W-:-:S13]  /*0080*/  ISETP.GE.AND.EX P0, PT, RZ, UR13, PT, P0 ;  /* 0x0000000dff007c0c */ /* 0x000fda000bf06300 */
[----:B------:R-:W-:Y:S05]  /*0090*/  @P0 EXIT ;  /* 0x000000000000094d */ /* 0x000fea0003800000 */
[----:B------:R-:W0:Y:S01]  /*00a0*/  LDCU.U16 UR4, c[0x0][0x394] ;  /* 0x00007280ff0477ac */ /* 0x000e220008000400 */
[----:B------:R-:W-:Y:S01]  /*00b0*/  IMAD.MOV.U32 R9, RZ, RZ, RZ ;  /* 0x000000ffff097224 */ /* 0x000fe200078e00ff */
[----:B------:R-:W1:Y:S01]  /*00c0*/  LDCU.U16 UR5, c[0x3][0x68] ;  /* 0x00c00d00ff0577ac */ /* 0x000e620008000400 */
[----:B------:R-:W2:Y:S01]  /*00d0*/  LDCU.U16 UR6, c[0x3][0x6a] ;  /* 0x00c00d40ff0677ac */ /* 0x000ea20008000400 */
[----:B------:R-:W3:Y:S01]  /*00e0*/  LDCU.U16 UR7, c[0x3][0x6c] ;  /* 0x00c00d80ff0777ac */ /* 0x000ee20008000400 */
[----:B------:R-:W4:Y:S01]  /*00f0*/  LDCU UR12, c[0x0][0x370] ;  /* 0x00006e00ff0c77ac */ /* 0x000f220008000800 */
[----:B------:R-:W5:Y:S01]  /*0100*/  LDCU.U16 UR9, c[0x3][0x68] ;  /* 0x00c00d00ff0977ac */ /* 0x000f620008000400 */
[----:B0-----:R-:W-:Y:S02]  /*0110*/  UPRMT UR4, UR4, 0x9910, URZ ;  /* 0x0000991004047896 */ /* 0x001fe400080000ff */
[----:B-1----:R-:W-:Y:S02]  /*0120*/  UPRMT UR5, UR5, 0x9910, URZ ;  /* 0x0000991005057896 */ /* 0x002fe400080000ff */
[----:B--2---:R-:W-:-:S02]  /*0130*/  UPRMT UR6, UR6, 0x9910, URZ ;  /* 0x0000991006067896 */ /* 0x004fc400080000ff */
[----:B---3--:R-:W-:Y:S01]  /*0140*/  UPRMT UR8, UR7, 0x9910, URZ ;  /* 0x0000991007087896 */ /* 0x008fe200080000ff */
[----:B------:R-:W0:Y:S01]  /*0150*/  LDCU.64 UR14, c[0x0][0x358] ;  /* 0x00006b00ff0e77ac */ /* 0x000e220008000a00 */
[----:B----4-:R-:W-:Y:S01]  /*0160*/  IMAD R11, R11, UR12, RZ ;  /* 0x0000000c0b0b7c24 */ /* 0x010fe2000f8e02ff */
[----:B------:R-:W-:Y:S01]  /*0170*/  UMOV UR7, UR4 ;  /* 0x0000000400077c82 */ /* 0x000fe20008000000 */
[----:B------:R-:W-:Y:S01]  /*0180*/  UMOV UR4, UR5 ;  /* 0x0000000500047c82 */ /* 0x000fe20008000000 */
[----:B------:R-:W-:Y:S01]  /*0190*/  UMOV UR5, UR6 ;  /* 0x0000000600057c82 */ /* 0x000fe20008000000 */
[----:B-----5:R-:W-:Y:S02]  /*01a0*/  USHF.L.U32 UR10, UR9, 0x4, URZ ;  /* 0x00000004090a7899 */ /* 0x020fe400080006ff */
[----:B------:R-:W-:Y:S02]  /*01b0*/  UIADD3 UR4, UPT, UPT, UR4, UR5, URZ ;  /* 0x0000000504047290 */ /* 0x000fe4000fffe0ff */
[----:B------:R-:W-:-:S02]  /*01c0*/  USHF.L.U32 UR11, UR9, 0x2, URZ ;  /* 0x00000002090b7899 */ /* 0x000fc400080006ff */
[----:B------:R-:W-:Y:S01]  /*01d0*/  USHF.R.S32.HI UR16, URZ, 0x1f, UR7 ;  /* 0x0000001fff107899 */ /* 0x000fe20008011407 */
[----:B------:R-:W-:-:S11]  /*01e0*/  UMOV UR5, UR8 ;  /* 0x0000000800057c82 */ /* 0x000fd60008000000 */
.L_x_17:
[----:B------:R-:W1:Y:S02]  /*01f0*/  LDCU.64 UR18, c[0x0][0x388] ;  /* 0x00007100ff1277ac */ /* 0x000e640008000a00 */
[----:B01----:R-:W-:-:S04]  /*0200*/  LEA R4, P0, R0, UR18, 0x1 ;  /* 0x0000001200047c11 */ /* 0x003fc8000f8008ff */
[----:B------:R-:W-:-:S05]  /*0210*/  LEA.HI.X R5, R0, UR19, R9, 0x1, P0 ;  /* 0x0000001300057c11 */ /* 0x000fca00080f0c09 */
[----:B0-----:R-:W2:Y:S01]  /*0220*/  LDG.E.U16 R8, desc[UR14][R4.64] ;  /* 0x0000000e04087981 */ /* 0x001ea2000c1e1500 */
[----:B------:R-:W-:Y:S01]  /*0230*/  BSSY.RECONVERGENT B2, `(.L_x_0) ;  /* 0x00000ad000027945 */ /* 0x000fe20003800200 */
[----:B--2---:R-:W-:-:S04]  /*0240*/  PRMT R2, R8, 0x9910, RZ ;  /* 0x0000991008027816 */ /* 0x004fc800000000ff */
[----:B------:R-:W-:-:S13]  /*0250*/  ISETP.GE.AND P0, PT, R2, 0x1, PT ;  /* 0x000000010200780c */ /* 0x000fda0003f06270 */
[----:B------:R-:W-:Y:S05]  /*0260*/  @!P0 BRA `(.L_x_1) ;  /* 0x0000000800a48947 */ /* 0x000fea0003800000 */
[----:B------:R-:W0:Y:S01]  /*0270*/  LDC.64 R2, c[0x0][0x380] ;  /* 0x0000e000ff027b82 */ /* 0x000e220000000a00 */
[----:B------:R-:W-:Y:S01]  /*0280*/  IMAD R7, R9, UR7, RZ ;  /* 0x0000000709077c24 */ /* 0x000fe2000f8e02ff */
[----:B------:R-:W-:Y:S01]  /*0290*/  PRMT R12, RZ, 0x7610, R12 ;  /* 0x00007610ff0c7816 */ /* 0x000fe2000000000c */
[----:B------:R-:W-:Y:S01]  /*02a0*/  VIADD R16, R8, 0x1 ;  /* 0x0000000108107836 */ /* 0x000fe20000000000 */
[----:B------:R-:W-:Y:S01]  /*02b0*/  PRMT R14, RZ, 0x7610, R14 ;  /* 0x00007610ff0e7816 */ /* 0x000fe2000000000e */
[----:B------:R-:W-:Y:S01]  /*02c0*/  IMAD R7, R0, UR16, R7 ;  /* 0x0000001000077c24 */ /* 0x000fe2000f8e0207 */
[----:B------:R-:W-:Y:S01]  /*02d0*/  PRMT R15, RZ, 0x7610, R15 ;  /* 0x00007610ff0f7816 */ /* 0x000fe2000000000f */
[----:B------:R-:W-:Y:S01]  /*02e0*/  VIADD R10, R8, 0xfffffffe ;  /* 0xfffffffe080a7836 */ /* 0x000fe20000000000 */
[----:B------:R-:W-:Y:S01]  /*02f0*/  LOP3.LUT R16, R16, 0xffff, RZ, 0xc0, !PT ;  /* 0x0000ffff10107812 */ /* 0x000fe200078ec0ff */
[----:B------:R-:W-:Y:S02]  /*0300*/  IMAD.MOV.U32 R13, RZ, RZ, RZ ;  /* 0x000000ffff0d7224 */ /* 0x000fe400078e00ff */
[----:B0-----:R-:W-:-:S04]  /*0310*/  IMAD.WIDE.U32 R2, R0, UR7, R2 ;  /* 0x0000000700027c25 */ /* 0x001fc8000f8e0002 */
[----:B------:R-:W-:-:S07]  /*0320*/  IMAD.IADD R17, R3, 0x1, R7 ;  /* 0x0000000103117824 */ /* 0x000fce00078e0207 */
.L_x_16:
[----:B------:R-:W-:-:S05]  /*0330*/  IADD3 R6, P0, PT, R13, R2, RZ ;  /* 0x000000020d067210 */ /* 0x000fca0007f1e0ff */
[----:B------:R-:W-:-:S05]  /*0340*/  IMAD.X R7, RZ, RZ, R17, P0 ;  /* 0x000000ffff077224 */ /* 0x000fca00000e0611 */
[----:B------:R-:W2:Y:S01]  /*0350*/  LDG.E.S8 R6, desc[UR14][R6.64] ;  /* 0x0000000e06067981 */ /* 0x000ea2000c1e1300 */
[----:B------:R-:W-:Y:S01]  /*0360*/  BSSY.RELIABLE B1, `(.L_x_2) ;  /* 0x0000091000017945 */ /* 0x000fe20003800100 */
[----:B--2---:R-:W-:-:S13]  /*0370*/  ISETP.LE.AND P0, PT, R6, UR4, PT ;  /* 0x0000000406007c0c */ /* 0x004fda000bf03270 */
[----:B------:R-:W-:Y:S05]  /*0380*/  @!P0 BRA `(.L_x_3) ;  /* 0x0000000800388947 */ /* 0x000fea0003800000 */
[----:B------:R-:W-:Y:S01]  /*0390*/  VIADD R19, R13, 0x1 ;  /* 0x000000010d137836 */ /* 0x000fe20000000000 */
[----:B------:R-:W-:Y:S01]  /*03a0*/  BSSY.RECONVERGENT B0, `(.L_x_4) ;  /* 0x0000087000007945 */ /* 0x000fe20003800200 */
[----:B------:R-:W-:-:S03]  /*03b0*/  IMAD.MOV.U32 R6, RZ, RZ, RZ ;  /* 0x000000ffff067224 */ /* 0x000fc600078e00ff */
[----:B------:R-:W-:-:S13]  /*03c0*/  ISETP.GE.U32.AND P0, PT, R19, R8, PT ;  /* 0x000000081300720c */ /* 0x000fda0003f06070 */
[----:B------:R-:W-:Y:S05]  /*03d0*/  @P0 BRA `(.L_x_5) ;  /* 0x00000008000c0947 */ /* 0x000fea0003800000 */
[----:B------:R-:W-:Y:S01]  /*03e0*/  IMAD.MOV R7, RZ, RZ, -R15 ;  /* 0x000000ffff077224 */ /* 0x000fe200078e0a0f */
[----:B------:R-:W-:Y:S01]  /*03f0*/  BSSY.RECONVERGENT B3, `(.L_x_6) ;  /* 0x0000033000037945 */ /* 0x000fe20003800200 */
[----:B------:R-:W-:Y:S02]  /*0400*/  PRMT R18, R19, 0x7610, R18 ;  /* 0x0000761013127816 */ /* 0x000fe40000000012 */
[----:B------:R-:W-:Y:S02]  /*0410*/  PRMT R20, RZ, 0x7610, R20 ;  /* 0x00007610ff147816 */ /* 0x000fe40000000014 */
[----:B------:R-:W-:-:S05]  /*0420*/  PRMT R7, R7, 0x7710, RZ ;  /* 0x0000771007077816 */ /* 0x000fca00000000ff */
[----:B------:R-:W-:Y:S01]  /*0430*/  IMAD.IADD R6, R10, 0x1, R7 ;  /* 0x000000010a067824 */ /* 0x000fe200078e0207 */
[----:B------:R-:W-:-:S04]  /*0440*/  LOP3.LUT R7, RZ, R15, RZ, 0x33, !PT ;  /* 0x0000000fff077212 */ /* 0x000fc800078e33ff */
[----:B------:R-:W-:Y:S01]  /*0450*/  LOP3.LUT R6, R6, 0xffff, RZ, 0xc0, !PT ;  /* 0x0000ffff06067812 */ /* 0x000fe200078ec0ff */
[----:B------:R-:W-:-:S03]  /*0460*/  IMAD.IADD R7, R8, 0x1, R7 ;  /* 0x0000000108077824 */ /* 0x000fc600078e0207 */
[----:B------:R-:W-:Y:S02]  /*0470*/  ISETP.GE.U32.AND P1, PT, R6, 0xf, PT ;  /* 0x0000000f0600780c */ /* 0x000fe40003f26070 */
[----:B------:R-:W-:-:S11]  /*0480*/  LOP3.LUT P0, RZ, R7, 0xf, RZ, 0xc0, !PT ;  /* 0x0000000f07ff7812 */ /* 0x000fd6000780c0ff */
[----:B------:R-:W-:Y:S05]  /*0490*/  @!P1 BRA `(.L_x_7) ;  /* 0x0000000000a09947 */ /* 0x000fea0003800000 */
[----:B------:R-:W-:Y:S02]  /*04a0*/  LOP3.LUT R6, R7, 0xfff0, RZ, 0xc0, !PT ;  /* 0x0000fff007067812 */ /* 0x000fe400078ec0ff */
[----:B------:R-:W-:-:S03]  /*04b0*/  PRMT R20, RZ, 0x7610, R20 ;  /* 0x00007610ff147816 */ /* 0x000fc60000000014 */
[----:B------:R-:W-:-:S04]  /*04c0*/  IMAD.IADD R6, R6, 0x1, R15 ;  /* 0x0000000106067824 */ /* 0x000fc800078e020f */
[----:B------:R-:W-:-:S05]  /*04d0*/  IMAD.MOV R6, RZ, RZ, -R6 ;  /* 0x000000ffff067224 */ /* 0x000fca00078e0a06 */
[----:B------:R-:W-:-:S07]  /*04e0*/  PRMT R19, R6, 0x7710, RZ ;  /* 0x0000771006137816 */ /* 0x000fce00000000ff */
.L_x_8:
[----:B------:R-:W-:-:S04]  /*04f0*/  PRMT R7, R18, 0x9910, RZ ;  /* 0x0000991012077816 */ /* 0x000fc800000000ff */
[----:B------:R-:W-:-:S04]  /*0500*/  IADD3 R6, P1, PT, R7, R2, RZ ;  /* 0x0000000207067210 */ /* 0x000fc80007f3e0ff */
[----:B------:R-:W-:-:S05]  /*0510*/  LEA.HI.X.SX32 R7, R7, R17, 0x1, P1 ;  /* 0x0000001107077211 */ /* 0x000fca00008f0eff */
[----:B------:R-:W2:Y:S04]  /*0520*/  LDG.E.S8 R21, desc[UR14][R6.64] ;  /* 0x0000000e06157981 */ /* 0x000ea8000c1e1300 */
[----:B------:R-:W2:Y:S04]  /*0530*/  LDG.E.S8 R22, desc[UR14][R6.64+0x1] ;  /* 0x0000010e06167981 */ /* 0x000ea8000c1e1300 */
[----:B------:R-:W3:Y:S04]  /*0540*/  LDG.E.S8 R24, desc[UR14][R6.64+0x2] ;  /* 0x0000020e06187981 */ /* 0x000ee8000c1e1300 */
[----:B------:R-:W3:Y:S04]  /*0550*/  LDG.E.S8 R23, desc[UR14][R6.64+0x3] ;  /* 0x0000030e06177981 */ /* 0x000ee8000c1e1300 */
[----:B------:R-:W4:Y:S04]  /*0560*/  LDG.E.S8 R25, desc[UR14][R6.64+0x5] ;  /* 0x0000050e06197981 */ /* 0x000f28000c1e1300 */
[----:B------:R-:W5:Y:S01]  /*0570*/  LDG.E.S8 R27, desc[UR14][R6.64+0x6] ;  /* 0x0000060e061b7981 */ /* 0x000f62000c1e1300 */
[----:B--2---:R-:W-:-:S03]  /*0580*/  IADD3 R21, PT, PT, R22, R20, R21 ;  /* 0x0000001416157210 */ /* 0x004fc60007ffe015 */
[----:B------:R-:W4:Y:S04]  /*0590*/  LDG.E.S8 R22, desc[UR14][R6.64+0x4] ;  /* 0x0000040e06167981 */ /* 0x000f28000c1e1300 */
[----:B------:R-:W2:Y:S01]  /*05a0*/  LDG.E.S8 R20, desc[UR14][R6.64+0x8] ;  /* 0x0000080e06147981 */ /* 0x000ea2000c1e1300 */
[----:B---3--:R-:W-:-:S03]  /*05b0*/  IADD3 R23, PT, PT, R23, R21, R24 ;  /* 0x0000001517177210 */ /* 0x008fc60007ffe018 */
[----:B------:R-:W5:Y:S04]  /*05c0*/  LDG.E.S8 R24, desc[UR14][R6.64+0x7] ;  /* 0x0000070e06187981 */ /* 0x000f68000c1e1300 */
[----:B------:R-:W2:Y:S01]  /*05d0*/  LDG.E.S8 R21, desc[UR14][R6.64+0x9] ;  /* 0x0000090e06157981 */ /* 0x000ea2000c1e1300 */
[----:B----4-:R-:W-:-:S03]  /*05e0*/  IADD3 R22, PT, PT, R25, R23, R22 ;  /* 0x0000001719167210 */ /* 0x010fc60007ffe016 */
[----:B------:R-:W3:Y:S04]  /*05f0*/  LDG.E.S8 R23, desc[UR14][R6.64+0xb] ;  /* 0x00000b0e06177981 */ /* 0x000ee8000c1e1300 */
[----:B------:R-:W4:Y:S01]  /*0600*/  LDG.E.S8 R25, desc[UR14][R6.64+0xc] ;  /* 0x00000c0e06197981 */ /* 0x000f22000c1e1300 */
[----:B-----5:R-:W-:-:S03]  /*0610*/  IADD3 R24, PT, PT, R24, R22, R27 ;  /* 0x0000001618187210 */ /* 0x020fc60007ffe01b */
[----:B------:R-:W3:Y:S01]  /*0620*/  LDG.E.S8 R22, desc[UR14][R6.64+0xa] ;  /* 0x00000a0e06167981 */ /* 0x000ee2000c1e1300 */
[----:B--2---:R-:W-:-:S03]  /*0630*/  IADD3 R26, PT, PT, R21, R24, R20 ;  /* 0x00000018151a7210 */ /* 0x004fc60007ffe014 */
[----:B------:R-:W4:Y:S04]  /*0640*/  LDG.E.S8 R24, desc[UR14][R6.64+0xd] ;  /* 0x00000d0e06187981 */ /* 0x000f28000c1e1300 */
[----:B------:R-:W2:Y:S04]  /*0650*/  LDG.E.S8 R20, desc[UR14][R6.64+0xe] ;  /* 0x00000e0e06147981 */ /* 0x000ea8000c1e1300 */
[----:B------:R-:W2:Y:S01]  /*0660*/  LDG.E.S8 R21, desc[UR14][R6.64+0xf] ;  /* 0x00000f0e06157981 */ /* 0x000ea2000c1e1300 */
[----:B------:R-:W-:-:S04]  /*0670*/  VIADD R18, R18, 0x10 ;  /* 0x0000001012127836 */ /* 0x000fc80000000000 */
[----:B------:R-:W-:Y:S01]  /*0680*/  IMAD.IADD R27, R19, 0x1, R18 ;  /* 0x00000001131b7824 */ /* 0x000fe200078e0212 */
[----:B------:R-:W-:-:S04]  /*0690*/  UIADD3 UR6, UPT, UPT, URZ, -UR10, URZ ;  /* 0x8000000aff067290 */ /* 0x000fc8000fffe0ff */
[----:B------:R-:W-:Y:S01]  /*06a0*/  UPRMT UR6, UR6, 0x7710, URZ ;  /* 0x0000771006067896 */ /* 0x000fe200080000ff */
[----:B---3--:R-:W-:Y:S02]  /*06b0*/  IADD3 R22, PT, PT, R23, R26, R22 ;  /* 0x0000001a17167210 */ /* 0x008fe40007ffe016 */
[----:B------:R-:W-:-:S04]  /*06c0*/  PRMT R23, R27, 0x9910, RZ ;  /* 0x000099101b177816 */ /* 0x000fc800000000ff */
[----:B------:R-:W-:Y:S02]  /*06d0*/  ISETP.NE.AND P1, PT, R23, 0x1, PT ;  /* 0x000000011700780c */ /* 0x000fe40003f25270 */
[----:B----4-:R-:W-:-:S04]  /*06e0*/  IADD3 R22, PT, PT, R24, R22, R25 ;  /* 0x0000001618167210 */ /* 0x010fc80007ffe019 */
[----:B--2---:R-:W-:-:S05]  /*06f0*/  IADD3 R20, PT, PT, R21, R22, R20 ;  /* 0x0000001615147210 */ /* 0x004fca0007ffe014 */
[----:B------:R-:W-:Y:S02]  /*0700*/  VIADD R20, R20, UR6 ;  /* 0x0000000614147c36 */ /* 0x000fe40008000000 */
[----:B------:R-:W-:Y:S05]  /*0710*/  @P1 BRA `(.L_x_8) ;  /* 0xfffffffc00741947 */ /* 0x000fea000383ffff */
.L_x_7:
[----:B------:R-:W-:Y:S05]  /*0720*/  BSYNC.RECONVERGENT B3 ;  /* 0x0000000000037941 */ /* 0x000fea0003800200 */
.L_x_6:
[----:B------:R-:W-:Y:S04]  /*0730*/  BSSY.RECONVERGENT B3, `(.L_x_9) ;  /* 0x000004c000037945 */ /* 0x000fe80003800200 */
[----:B------:R-:W-:Y:S05]  /*0740*/  @!P0 BRA `(.L_x_10) ;  /* 0x0000000400288947 */ /* 0x000fea0003800000 */
[----:B------:R-:W-:Y:S01]  /*0750*/  LOP3.LUT R7, RZ, R14, RZ, 0x33, !PT ;  /* 0x0000000eff077212 */ /* 0x000fe200078e33ff */
[----:B------:R-:W-:Y:S04]  /*0760*/  BSSY.RECONVERGENT B4, `(.L_x_11) ;  /* 0x000001d000047945 */ /* 0x000fe80003800200 */
[----:B------:R-:W-:-:S05]  /*0770*/  IMAD.IADD R7, R8, 0x1, R7 ;  /* 0x0000000108077824 */ /* 0x000fca00078e0207 */
[----:B------:R-:W-:-:S04]  /*0780*/  LOP3.LUT R7, R7, 0xf, RZ, 0xc0, !PT ;  /* 0x0000000f07077812 */ /* 0x000fc800078ec0ff */
[C---:B------:R-:W-:Y:S01]  /*0790*/  LOP3.LUT P0, RZ, R7.reuse, 0x7, RZ, 0xc0, !PT ;  /* 0x0000000707ff7812 */ /* 0x040fe2000780c0ff */
[----:B------:R-:W-:-:S05]  /*07a0*/  VIADD R6, R7, 0xffffffff ;  /* 0xffffffff07067836 */ /* 0x000fca0000000000 */
[----:B------:R-:W-:-:S04]  /*07b0*/  LOP3.LUT R6, R6, 0xffff, RZ, 0xc0, !PT ;  /* 0x0000ffff06067812 */ /* 0x000fc800078ec0ff */
[----:B------:R-:W-:-:S13]  /*07c0*/  ISETP.GE.U32.AND P1, PT, R6, 0x7, PT ;  /* 0x000000070600780c */ /* 0x000fda0003f26070 */
[----:B------:R-:W-:Y:S05]  /*07d0*/  @!P1 BRA `(.L_x_12) ;  /* 0x0000000000549947 */ /* 0x000fea0003800000 */
        /* <DEDUP_REMOVED lines=8> */
[----:B------:R-:W4:Y:S04]  /*0860*/  LDG.E.S8 R25, desc[UR14][R6.64+0x5] ;  /* 0x0000050e06197981 */ /* 0x000f28000c1e1300 */
[----:B------:R-:W5:Y:S04]  /*0870*/  LDG.E.S8 R19, desc[UR14][R6.64+0x6] ;  /* 0x0000060e06137981 */ /* 0x000f68000c1e1300 */
[----:B------:R-:W5:Y:S01]  /*0880*/  LDG.E.S8 R27, desc[UR14][R6.64+0x7] ;  /* 0x0000070e061b7981 */ /* 0x000f62000c1e1300 */
[----:B------:R-:W-:Y:S01]  /*0890*/  USHF.L.U32 UR6, UR9, 0x3, URZ ;  /* 0x0000000309067899 */ /* 0x000fe200080006ff */
[----:B------:R-:W-:-:S03]  /*08a0*/  VIADD R18, R18, 0x8 ;  /* 0x0000000812127836 */ /* 0x000fc60000000000 */
[----:B------:R-:W-:-:S04]  /*08b0*/  UIADD3 UR6, UPT, UPT, URZ, -UR6, URZ ;  /* 0x80000006ff067290 */ /* 0x000fc8000fffe0ff */
[----:B------:R-:W-:Y:S01]  /*08c0*/  UPRMT UR6, UR6, 0x7710, URZ ;  /* 0x0000771006067896 */ /* 0x000fe200080000ff */
[----:B--2---:R-:W-:-:S04]  /*08d0*/  IADD3 R21, PT, PT, R22, R20, R21 ;  /* 0x0000001416157210 */ /* 0x004fc80007ffe015 */
[----:B---3--:R-:W-:-:S04]  /*08e0*/  IADD3 R21, PT, PT, R23, R21, R24 ;  /* 0x0000001517157210 */ /* 0x008fc80007ffe018 */
[----:B----4-:R-:W-:-:S04]  /*08f0*/  IADD3 R26, PT, PT, R25, R21, R26 ;  /* 0x00000015191a7210 */ /* 0x010fc80007ffe01a */
[----:B-----5:R-:W-:-:S05]  /*0900*/  IADD3 R19, PT, PT, R27, R26, R19 ;  /* 0x0000001a1b137210 */ /* 0x020fca0007ffe013 */
[----:B------:R-:W-:-:S05]  /*0910*/  VIADD R19, R19, UR6 ;  /* 0x0000000613137c36 */ /* 0x000fca0008000000 */
[----:B------:R-:W-:-:S07]  /*0920*/  PRMT R20, R19, 0x7610, R20 ;  /* 0x0000761013147816 */ /* 0x000fce0000000014 */
.L_x_12:
[----:B------:R-:W-:Y:S05]  /*0930*/  BSYNC.RECONVERGENT B4 ;  /* 0x0000000000047941 */ /* 0x000fea0003800200 */
.L_x_11:
[----:B------:R-:W-:Y:S05]  /*0940*/  @!P0 BRA `(.L_x_10) ;  /* 0x0000000000a88947 */ /* 0x000fea0003800000 */
[----:B------:R-:W-:Y:S01]  /*0950*/  LOP3.LUT R7, RZ, R12, RZ, 0x33, !PT ;  /* 0x0000000cff077212 */ /* 0x000fe200078e33ff */
[----:B------:R-:W-:Y:S04]  /*0960*/  BSSY.RECONVERGENT B4, `(.L_x_13) ;  /* 0x0000016000047945 */ /* 0x000fe80003800200 */
[----:B------:R-:W-:-:S05]  /*0970*/  IMAD.IADD R7, R8, 0x1, R7 ;  /* 0x0000000108077824 */ /* 0x000fca00078e0207 */
[C---:B------:R-:W-:Y:S02]  /*0980*/  LOP3.LUT R6, R7.reuse, 0x7, RZ, 0xc0, !PT ;  /* 0x0000000707067812 */ /* 0x040fe400078ec0ff */
[----:B------:R-:W-:-:S03]  /*0990*/  LOP3.LUT R19, R7, 0x3, RZ, 0xc0, !PT ;  /* 0x0000000307137812 */ /* 0x000fc600078ec0ff */
[----:B------:R-:W-:Y:S01]  /*09a0*/  VIADD R6, R6, 0xffffffff ;  /* 0xffffffff06067836 */ /* 0x000fe20000000000 */
[----:B------:R-:W-:-:S04]  /*09b0*/  ISETP.NE.AND P0, PT, R19, RZ, PT ;  /* 0x000000ff1300720c */ /* 0x000fc80003f05270 */
        /* <DEDUP_REMOVED lines=9> */
[----:B------:R-:W3:Y:S01]  /*0a50*/  LDG.E.S8 R23, desc[UR14][R6.64+0x3] ;  /* 0x0000030e06177981 */ /* 0x000ee2000c1e1300 */
[----:B------:R-:W-:Y:S01]  /*0a60*/  UIADD3 UR6, UPT, UPT, URZ, -UR11, URZ ;  /* 0x8000000bff067290 */ /* 0x000fe2000fffe0ff */
[----:B------:R-:W-:-:S03]  /*0a70*/  VIADD R18, R18, 0x4 ;  /* 0x0000000412127836 */ /* 0x000fc60000000000 */
[----:B------:R-:W-:Y:S01]  /*0a80*/  UPRMT UR6, UR6, 0x7710, URZ ;  /* 0x0000771006067896 */ /* 0x000fe200080000ff */
[----:B--2---:R-:W-:-:S04]  /*0a90*/  IADD3 R21, PT, PT, R22, R20, R21 ;  /* 0x0000001416157210 */ /* 0x004fc80007ffe015 */
[----:B---3--:R-:W-:-:S05]  /*0aa0*/  IADD3 R20, PT, PT, R23, R21, R24 ;  /* 0x0000001517147210 */ /* 0x008fca0007ffe018 */
[----:B------:R-:W-:-:S07]  /*0ab0*/  VIADD R20, R20, UR6 ;  /* 0x0000000614147c36 */ /* 0x000fce0008000000 */
.L_x_14:
[----:B------:R-:W-:Y:S05]  /*0ac0*/  BSYNC.RECONVERGENT B4 ;  /* 0x0000000000047941 */ /* 0x000fea0003800200 */
.L_x_13:
[----:B------:R-:W-:Y:S05]  /*0ad0*/  @!P0 BRA `(.L_x_10) ;  /* 0x0000000000448947 */ /* 0x000fea0003800000 */
[----:B------:R-:W-:Y:S02]  /*0ae0*/  PRMT R7, R18, 0x9910, RZ ;  /* 0x0000991012077816 */ /* 0x000fe400000000ff */
[----:B------:R-:W0:Y:S02]  /*0af0*/  LDC.U16 R18, c[0x3][0x68] ;  /* 0x00c01a00ff127b82 */ /* 0x000e240000000400 */
[----:B------:R-:W-:-:S04]  /*0b00*/  IADD3 R6, P0, PT, R7, R2, RZ ;  /* 0x0000000207067210 */ /* 0x000fc80007f1e0ff */
[----:B------:R-:W-:-:S05]  /*0b10*/  LEA.HI.X.SX32 R7, R7, R17, 0x1, P0 ;  /* 0x0000001107077211 */ /* 0x000fca00000f0eff */
[----:B------:R-:W2:Y:S01]  /*0b20*/  LDG.E.S8 R21, desc[UR14][R6.64] ;  /* 0x0000000e06157981 */ /* 0x000ea2000c1e1300 */
[----:B------:R-:W-:Y:S01]  /*0b30*/  ISETP.NE.AND P0, PT, R19, 0x1, PT ;  /* 0x000000011300780c */ /* 0x000fe20003f05270 */
[----:B0-----:R-:W-:-:S05]  /*0b40*/  IMAD.MOV R18, RZ, RZ, -R18 ;  /* 0x000000ffff127224 */ /* 0x001fca00078e0a12 */
[----:B------:R-:W-:-:S04]  /*0b50*/  PRMT R18, R18, 0x7710, RZ ;  /* 0x0000771012127816 */ /* 0x000fc800000000ff */
[----:B--2---:R-:W-:-:S03]  /*0b60*/  IADD3 R20, PT, PT, R18, R20, R21 ;  /* 0x0000001412147210 */ /* 0x004fc60007ffe015 */
[----:B------:R-:W-:Y:S05]  /*0b70*/  @!P0 BRA `(.L_x_10) ;  /* 0x00000000001c8947 */ /* 0x000fea0003800000 */
[----:B------:R-:W-:Y:S02]  /*0b80*/  ISETP.NE.AND P0, PT, R19, 0x2, PT ;  /* 0x000000021300780c */ /* 0x000fe40003f05270 */
[----:B------:R-:W2:Y:S11]  /*0b90*/  LDG.E.S8 R19, desc[UR14][R6.64+0x1] ;  /* 0x0000010e06137981 */ /* 0x000eb6000c1e1300 */
[----:B------:R-:W3:Y:S01]  /*0ba0*/  @P0 LDG.E.S8 R21, desc[UR14][R6.64+0x2] ;  /* 0x0000020e06150981 */ /* 0x000ee2000c1e1300 */
[----:B--2---:R-:W-:-:S04]  /*0bb0*/  IADD3 R19, PT, PT, R18, R20, R19 ;  /* 0x0000001412137210 */ /* 0x004fc80007ffe013 */
[----:B------:R-:W-:-:S04]  /*0bc0*/  PRMT R20, R19, 0x7610, R20 ;  /* 0x0000761013147816 */ /* 0x000fc80000000014 */
[----:B---3--:R-:W-:-:S04]  /*0bd0*/  @P0 IADD3 R21, PT, PT, R18, R20, R21 ;  /* 0x0000001412150210 */ /* 0x008fc80007ffe015 */
[----:B------:R-:W-:-:S07]  /*0be0*/  @P0 PRMT R20, R21, 0x7610, R20 ;  /* 0x0000761015140816 */ /* 0x000fce0000000014 */
.L_x_10:
[----:B------:R-:W-:Y:S05]  /*0bf0*/  BSYNC.RECONVERGENT B3 ;  /* 0x0000000000037941 */ /* 0x000fea0003800200 */
.L_x_9:
[----:B------:R-:W-:-:S07]  /*0c00*/  PRMT R6, R20, 0x9910, RZ ;  /* 0x0000991014067816 */ /* 0x000fce00000000ff */
.L_x_5:
[----:B------:R-:W-:Y:S05]  /*0c10*/  BSYNC.RECONVERGENT B0 ;  /* 0x0000000000007941 */ /* 0x000fea0003800200 */
.L_x_4:
[----:B------:R-:W-:-:S04]  /*0c20*/  IMAD.IADD R7, R16, 0x1, -R13 ;  /* 0x0000000110077824 */ /* 0x000fc800078e0a0d */
[----:B------:R-:W-:-:S05]  /*0c30*/  IMAD R7, R7, UR5, RZ ;  /* 0x0000000507077c24 */ /* 0x000fca000f8e02ff */
[----:B------:R-:W-:-:S13]  /*0c40*/  ISETP.GT.AND P0, PT, R7, R6, PT ;  /* 0x000000060700720c */ /* 0x000fda0003f04270 */
[----:B------:R-:W-:Y:S05]  /*0c50*/  @P0 BREAK.RELIABLE B1 ;  /* 0x0000000000010942 */ /* 0x000fea0003800100 */
[----:B------:R-:W-:Y:S05]  /*0c60*/  @P0 BRA `(.L_x_15) ;  /* 0x0000000000200947 */ /* 0x000fea0003800000 */
.L_x_3:
[----:B------:R-:W-:Y:S05]  /*0c70*/  BSYNC.RELIABLE B1 ;  /* 0x0000000000017941 */ /* 0x000fea0003800100 */
.L_x_2:
[----:B------:R-:W-:Y:S02]  /*0c80*/  VIADD R13, R13, 0x1 ;  /* 0x000000010d0d7836 */ /* 0x000fe40000000000 */
[----:B------:R-:W-:Y:S02]  /*0c90*/  VIADD R15, R15, 0x1 ;  /* 0x000000010f0f7836 */ /* 0x000fe40000000000 */
[----:B------:R-:W-:Y:S01]  /*0ca0*/  VIADD R14, R14, 0x1 ;  /* 0x000000010e0e7836 */ /* 0x000fe20000000000 */
[----:B------:R-:W-:Y:S01]  /*0cb0*/  ISETP.NE.AND P0, PT, R13, R8, PT ;  /* 0x000000080d00720c */ /* 0x000fe20003f05270 */
[----:B------:R-:W-:-:S12]  /*0cc0*/  VIADD R12, R12, 0x1 ;  /* 0x000000010c0c7836 */ /* 0x000fd80000000000 */
[----:B------:R-:W-:Y:S05]  /*0cd0*/  @P0 BRA `(.L_x_16) ;  /* 0xfffffff400940947 */ /* 0x000fea000383ffff */
[----:B------:R-:W-:Y:S05]  /*0ce0*/  BRA `(.L_x_1) ;  /* 0x0000000000047947 */ /* 0x000fea0003800000 */
.L_x_15:
[----:B------:R0:W-:Y:S02]  /*0cf0*/  STG.E.U16 desc[UR14][R4.64], R13 ;  /* 0x0000000d04007986 */ /* 0x0001e4000c10150e */
.L_x_1:
[----:B------:R-:W-:Y:S05]  /*0d00*/  BSYNC.RECONVERGENT B2 ;  /* 0x0000000000027941 */ /* 0x000fea0003800200 */
.L_x_0:
[----:B------:R-:W1:Y:S01]  /*0d10*/  LDCU UR6, c[0x0][0x390] ;  /* 0x00007200ff0677ac */ /* 0x000e620008000800 */
[----:B------:R-:W-:-:S05]  /*0d20*/  IADD3 R0, P0, PT, R11, R0, RZ ;  /* 0x000000000b007210 */ /* 0x000fca0007f1e0ff */
[----:B------:R-:W-:Y:S01]  /*0d30*/  IMAD.X R9, RZ, RZ, R9, P0 ;  /* 0x000000ffff097224 */ /* 0x000fe200000e0609 */
[----:B-1----:R-:W-:-:S04]  /*0d40*/  ISETP.GE.U32.AND P0, PT, R0, UR6, PT ;  /* 0x0000000600007c0c */ /* 0x002fc8000bf06070 */
[----:B------:R-:W-:-:S13]  /*0d50*/  ISETP.GE.AND.EX P0, PT, R9, UR13, PT, P0 ;  /* 0x0000000d09007c0c */ /* 0x000fda000bf06300 */
[----:B------:R-:W-:Y:S05]  /*0d60*/  @!P0 BRA `(.L_x_17) ;  /* 0xfffffff400208947 */ /* 0x000fea000383ffff */
[----:B------:R-:W-:Y:S05]  /*0d70*/  EXIT ;  /* 0x000000000000794d */ /* 0x000fea0003800000 */
.L_x_18:
[----:B------:R-:W-:-:S00]  /*0d80*/  BRA `(.L_x_18) ;  /* 0xfffffffc00fc7947 */ /* 0x000fc0000383ffff */
[----:B------:R-:W-:-:S00]  /*0d90*/  NOP ;  /* 0x0000000000007918 */ /* 0x000fc00000000000 */
        /* <DEDUP_REMOVED lines=14> */
.L_x_102:


//--------------------- .text._Z13TrimmAdaptorsPcPsis --------------------------
	.section	.text._Z13TrimmAdaptorsPcPsis,"ax",@progbits
	.align	128
        .global         _Z13TrimmAdaptorsPcPsis
        .type           _Z13TrimmAdaptorsPcPsis,@function
        .size           _Z13TrimmAdaptorsPcPsis,(.L_x_103 - _Z13TrimmAdaptorsPcPsis)
        .other          _Z13TrimmAdaptorsPcPsis,@"STO_CUDA_ENTRY STV_DEFAULT"
_Z13TrimmAdaptorsPcPsis:
.text._Z13TrimmAdaptorsPcPsis:
        /* <DEDUP_REMOVED lines=10> */
[----:B------:R-:W0:Y:S01]  /*00a0*/  LDC.U16 R6, c[0x3][0x64] ;  /* 0x00c01900ff067b82 */ /* 0x000e220000000400 */
[----:B------:R-:W1:Y:S01]  /*00b0*/  LDCU UR4, c[0x0][0x370] ;  /* 0x00006e00ff0477ac */ /* 0x000e620008000800 */
[----:B------:R-:W-:Y:S01]  /*00c0*/  IMAD.MOV.U32 R3, RZ, RZ, RZ ;  /* 0x000000ffff037224 */ /* 0x000fe200078e00ff */
[----:B------:R-:W2:Y:S01]  /*00d0*/  LDCU.64 UR6, c[0x0][0x358] ;  /* 0x00006b00ff0677ac */ /* 0x000ea20008000a00 */
[----:B-1----:R-:W-:Y:S01]  /*00e0*/  IMAD R2, R2, UR4, RZ ;  /* 0x0000000402027c24 */ /* 0x002fe2000f8e02ff */
[----:B0-----:R-:W-:-:S04]  /*00f0*/  PRMT R5, R6, 0x9910, RZ ;  /* 0x0000991006057816 */ /* 0x001fc800000000ff */
[----:B------:R-:W-:-:S13]  /*0100*/  ISETP.GE.AND P0, PT, R5, 0x1, PT ;  /* 0x000000010500780c */ /* 0x000fda0003f06270 */
[----:B--2---:R-:W-:Y:S05]  /*0110*/  @!P0 BRA `(.L_x_19) ;  /* 0x0000000c00a88947 */ /* 0x004fea0003800000 */
[C---:B------:R-:W-:Y:S01]  /*0120*/  ISETP.NE.AND P0, PT, R5.reuse, 0x1, PT ;  /* 0x000000010500780c */ /* 0x040fe20003f05270 */
[----:B------:R-:W-:-:S12]  /*0130*/  VIADD R0, R5, 0xfffffffe ;  /* 0xfffffffe05007836 */ /* 0x000fd80000000000 */
[----:B------:R-:W-:Y:S05]  /*0140*/  @!P0 BRA `(.L_x_20) ;  /* 0x0000000800888947 */ /* 0x000fea0003800000 */
[----:B------:R-:W-:Y:S01]  /*0150*/  VIMNMX.S16x2 R6, PT, PT, R6, 0x30003, !PT ;  /* 0x0003000306067848 */ /* 0x000fe20007fe0300 */
[----:B------:R-:W-:-:S03]  /*0160*/  VIADD R5, R5, 0xffffffff ;  /* 0xffffffff05057836 */ /* 0x000fc60000000000 */
[----:B------:R-:W-:-:S05]  /*0170*/  LOP3.LUT R6, R6, 0xffff, RZ, 0xc0, !PT ;  /* 0x0000ffff06067812 */ /* 0x000fca00078ec0ff */
[----:B------:R-:W-:-:S07]  /*0180*/  VIADD R12, R6, 0xfffffffd ;  /* 0xfffffffd060c7836 */ /* 0x000fce0000000000 */
.L_x_45:
[----:B0-----:R-:W0:Y:S01]  /*0190*/  LDCU.64 UR4, c[0x0][0x388] ;  /* 0x00007100ff0477ac */ /* 0x001e220008000a00 */
[----:B-1----:R-:W1:Y:S08]  /*01a0*/  LDC.U16 R10, c[0x3][0x64] ;  /* 0x00c01900ff0a7b82 */ /* 0x002e700000000400 */
[----:B--2---:R-:W2:Y:S01]  /*01b0*/  LDC.64 R6, c[0x0][0x380] ;  /* 0x0000e000ff067b82 */ /* 0x004ea20000000a00 */
[C---:B0-----:R-:W-:Y:S01]  /*01c0*/  LEA R8, P0, R4.reuse, UR4, 0x1 ;  /* 0x0000000404087c11 */ /* 0x041fe2000f8008ff */
[----:B------:R-:W0:Y:S03]  /*01d0*/  LDCU.U16 UR4, c[0x0][0x394] ;  /* 0x00007280ff0477ac */ /* 0x000e260008000400 */
[----:B------:R-:W-:-:S05]  /*01e0*/  LEA.HI.X R9, R4, UR5, R3, 0x1, P0 ;  /* 0x0000000504097c11 */ /* 0x000fca00080f0c03 */
[----:B------:R-:W3:Y:S01]  /*01f0*/  LDG.E.U16 R15, desc[UR6][R8.64] ;  /* 0x00000006080f7981 */ /* 0x000ee2000c1e1500 */
[----:B-1----:R-:W-:Y:S01]  /*0200*/  PRMT R16, R10, 0x9910, RZ ;  /* 0x000099100a107816 */ /* 0x002fe200000000ff */
[----:B------:R-:W-:Y:S01]  /*0210*/  BSSY.RECONVERGENT B0, `(.L_x_21) ;  /* 0x0000036000007945 */ /* 0x000fe20003800200 */
[----:B------:R-:W-:Y:S01]  /*0220*/  PRMT R17, RZ, 0x7610, R17 ;  /* 0x00007610ff117816 */ /* 0x000fe20000000011 */
[----:B0-----:R-:W-:-:S04]  /*0230*/  UPRMT UR4, UR4, 0x9910, URZ ;  /* 0x0000991004047896 */ /* 0x001fc800080000ff */
[----:B------:R-:W-:Y:S02]  /*0240*/  USHF.R.S32.HI UR5, URZ, 0x1f, UR4 ;  /* 0x0000001fff057899 */ /* 0x000fe40008011404 */
[----:B------:R-:W-:Y:S02]  /*0250*/  IMAD R11, R3, UR4, RZ ;  /* 0x00000004030b7c24 */ /* 0x000fe4000f8e02ff */
[----:B--2---:R-:W-:-:S04]  /*0260*/  IMAD.WIDE.U32 R6, R4, UR4, R6 ;  /* 0x0000000404067c25 */ /* 0x004fc8000f8e0006 */
[----:B------:R-:W-:-:S04]  /*0270*/  IMAD R11, R4, UR5, R11 ;  /* 0x00000005040b7c24 */ /* 0x000fc8000f8e020b */
[----:B------:R-:W-:Y:S01]  /*0280*/  IMAD.IADD R14, R7, 0x1, R11 ;  /* 0x00000001070e7824 */ /* 0x000fe200078e020b */
[----:B---3--:R-:W-:-:S04]  /*0290*/  PRMT R13, R15, 0x9910, RZ ;  /* 0x000099100f0d7816 */ /* 0x008fc800000000ff */
[----:B------:R-:W-:-:S13]  /*02a0*/  ISETP.GE.AND P0, PT, R13, R16, PT ;  /* 0x000000100d00720c */ /* 0x000fda0003f06270 */
[----:B------:R-:W-:Y:S05]  /*02b0*/  @!P0 BRA `(.L_x_22) ;  /* 0x0000000000ac8947 */ /* 0x000fea0003800000 */
[----:B------:R-:W-:-:S07]  /*02c0*/  IMAD.MOV.U32 R19, RZ, RZ, RZ ;  /* 0x000000ffff137224 */ /* 0x000fce00078e00ff */
.L_x_29:
[----:B------:R-:W0:Y:S01]  /*02d0*/  LDCU.U16 UR4, c[0x3][0x64] ;  /* 0x00c00c80ff0477ac */ /* 0x000e220008000400 */
[----:B------:R-:W-:Y:S01]  /*02e0*/  BSSY.RECONVERGENT B1, `(.L_x_23) ;  /* 0x000001d000017945 */ /* 0x000fe20003800200 */
[----:B------:R-:W-:Y:S01]  /*02f0*/  PRMT R17, RZ, 0x7610, R17 ;  /* 0x00007610ff117816 */ /* 0x000fe20000000011 */
[----:B------:R-:W-:Y:S01]  /*0300*/  IMAD.MOV.U32 R22, RZ, RZ, RZ ;  /* 0x000000ffff167224 */ /* 0x000fe200078e00ff */
[----:B------:R-:W-:Y:S01]  /*0310*/  PRMT R18, R19, 0x7610, R18 ;  /* 0x0000761013127816 */ /* 0x000fe20000000012 */
[----:B0-----:R-:W-:-:S07]  /*0320*/  IMAD.U32 R20, RZ, RZ, UR4 ;  /* 0x00000004ff147e24 */ /* 0x001fce000f8e00ff */
.L_x_27:
[----:B------:R-:W0:Y:S01]  /*0330*/  LDC.U8 R21, c[0x3][R22] ;  /* 0x00c0000016157b82 */ /* 0x000e220000000000 */
[----:B------:R-:W-:Y:S01]  /*0340*/  BSSY.RELIABLE B2, `(.L_x_24) ;  /* 0x0000010000027945 */ /* 0x000fe20003800100 */
[----:B0-----:R-:W-:-:S13]  /*0350*/  ISETP.NE.AND P0, PT, R21, 0x4e, PT ;  /* 0x0000004e1500780c */ /* 0x001fda0003f05270 */
[----:B------:R-:W-:Y:S05]  /*0360*/  @!P0 BRA `(.L_x_25) ;  /* 0x0000000000348947 */ /* 0x000fea0003800000 */
[----:B------:R-:W-:-:S04]  /*0370*/  LOP3.LUT R11, R18, 0xffff, RZ, 0xc0, !PT ;  /* 0x0000ffff120b7812 */ /* 0x000fc800078ec0ff */
[----:B------:R-:W-:-:S05]  /*0380*/  IADD3 R10, P0, PT, R11, R6, RZ ;  /* 0x000000060b0a7210 */ /* 0x000fca0007f1e0ff */
[----:B------:R-:W-:-:S05]  /*0390*/  IMAD.X R11, RZ, RZ, R14, P0 ;  /* 0x000000ffff0b7224 */ /* 0x000fca00000e060e */
[----:B------:R-:W2:Y:S02]  /*03a0*/  LDG.E.U8 R10, desc[UR6][R10.64] ;  /* 0x000000060a0a7981 */ /* 0x000ea4000c1e1100 */
[----:B--2---:R-:W-:-:S13]  /*03b0*/  ISETP.NE.AND P0, PT, R10, R21, PT ;  /* 0x000000150a00720c */ /* 0x004fda0003f05270 */
[----:B------:R-:W-:Y:S05]  /*03c0*/  @!P0 BRA `(.L_x_25) ;  /* 0x00000000001c8947 */ /* 0x000fea0003800000 */
[----:B------:R-:W0:Y:S01]  /*03d0*/  LDCU.U16 UR4, c[0x3][0x66] ;  /* 0x00c00cc0ff0477ac */ /* 0x000e220008000400 */
[C---:B------:R-:W-:Y:S01]  /*03e0*/  PRMT R10, R17.reuse, 0x9910, RZ ;  /* 0x00009910110a7816 */ /* 0x040fe200000000ff */
[----:B------:R-:W-:Y:S01]  /*03f0*/  VIADD R17, R17, 0x1 ;  /* 0x0000000111117836 */ /* 0x000fe20000000000 */
[----:B0-----:R-:W-:-:S06]  /*0400*/  UPRMT UR4, UR4, 0x9910, URZ ;  /* 0x0000991004047896 */ /* 0x001fcc00080000ff */
[----:B------:R-:W-:-:S13]  /*0410*/  ISETP.GE.AND P0, PT, R10, UR4, PT ;  /* 0x000000040a007c0c */ /* 0x000fda000bf06270 */
[----:B------:R-:W-:Y:S05]  /*0420*/  @P0 BREAK.RELIABLE B2 ;  /* 0x0000000000020942 */ /* 0x000fea0003800100 */
[----:B------:R-:W-:Y:S05]  /*0430*/  @P0 BRA `(.L_x_26) ;  /* 0x00000000001c0947 */ /* 0x000fea0003800000 */
.L_x_25:
[----:B------:R-:W-:Y:S05]  /*0440*/  BSYNC.RELIABLE B2 ;  /* 0x0000000000027941 */ /* 0x000fea0003800100 */
.L_x_24:
[----:B------:R-:W-:Y:S02]  /*0450*/  VIADD R20, R20, 0xffffffff ;  /* 0xffffffff14147836 */ /* 0x000fe40000000000 */
[----:B------:R-:W-:Y:S02]  /*0460*/  VIADD R18, R18, 0x1 ;  /* 0x0000000112127836 */ /* 0x000fe40000000000 */
[----:B------:R-:W-:Y:S01]  /*0470*/  VIADD R22, R22, 0x1 ;  /* 0x0000000116167836 */ /* 0x000fe20000000000 */
[----:B------:R-:W-:-:S04]  /*0480*/  PRMT R10, R20, 0x9910, RZ ;  /* 0x00009910140a7816 */ /* 0x000fc800000000ff */
[----:B------:R-:W-:-:S13]  /*0490*/  ISETP.NE.AND P0, PT, R10, RZ, PT ;  /* 0x000000ff0a00720c */ /* 0x000fda0003f05270 */
[----:B------:R-:W-:Y:S05]  /*04a0*/  @P0 BRA `(.L_x_27) ;  /* 0xfffffffc00a00947 */ /* 0x000fea000383ffff */
.L_x_26:
[----:B------:R-:W-:Y:S05]  /*04b0*/  BSYNC.RECONVERGENT B1 ;  /* 0x0000000000017941 */ /* 0x000fea0003800200 */
.L_x_23:
[----:B------:R-:W0:Y:S01]  /*04c0*/  LDCU.U16 UR4, c[0x3][0x66] ;  /* 0x00c00cc0ff0477ac */ /* 0x000e220008000400 */
[----:B------:R-:W-:Y:S01]  /*04d0*/  PRMT R10, R17, 0x9910, RZ ;  /* 0x00009910110a7816 */ /* 0x000fe200000000ff */
[----:B0-----:R-:W-:-:S06]  /*04e0*/  UPRMT UR4, UR4, 0x9910, URZ ;  /* 0x0000991004047896 */ /* 0x001fcc00080000ff */
[----:B------:R-:W-:-:S13]  /*04f0*/  ISETP.GT.AND P0, PT, R10, UR4, PT ;  /* 0x000000040a007c0c */ /* 0x000fda000bf04270 */
[----:B------:R-:W-:Y:S05]  /*0500*/  @!P0 BRA `(.L_x_28) ;  /* 0x0000000000148947 */ /* 0x000fea0003800000 */
[----:B------:R-:W-:-:S05]  /*0510*/  IMAD.IADD R10, R13, 0x1, -R16 ;  /* 0x000000010d0a7824 */ /* 0x000fca00078e0a10 */
[----:B------:R-:W-:Y:S01]  /*0520*/  ISETP.GT.AND P0, PT, R10, R19, PT ;  /* 0x000000130a00720c */ /* 0x000fe20003f04270 */
[----:B------:R-:W-:-:S12]  /*0530*/  VIADD R19, R19, 0x1 ;  /* 0x0000000113137836 */ /* 0x000fd80000000000 */
[----:B------:R-:W-:Y:S05]  /*0540*/  @P0 BRA `(.L_x_29) ;  /* 0xfffffffc00600947 */ /* 0x000fea000383ffff */
[----:B------:R-:W-:Y:S05]  /*0550*/  BRA `(.L_x_22) ;  /* 0x0000000000047947 */ /* 0x000fea0003800000 */
.L_x_28:
[----:B------:R0:W-:Y:S02]  /*0560*/  STG.E.U16 desc[UR6][R8.64], R19 ;  /* 0x0000001308007986 */ /* 0x0001e4000c101506 */
.L_x_22:
[----:B------:R-:W-:Y:S05]  /*0570*/  BSYNC.RECONVERGENT B0 ;  /* 0x0000000000007941 */ /* 0x000fea0003800200 */
.L_x_21:
[----:B------:R-:W1:Y:S01]  /*0580*/  LDCU.U16 UR4, c[0x3][0x66] ;  /* 0x00c00cc0ff0477ac */ /* 0x000e620008000400 */
[----:B------:R-:W-:Y:S01]  /*0590*/  PRMT R10, R17, 0x9910, RZ ;  /* 0x00009910110a7816 */ /* 0x000fe200000000ff */
[----:B------:R-:W-:Y:S01]  /*05a0*/  BSSY.RECONVERGENT B0, `(.L_x_30) ;  /* 0x0000055000007945 */ /* 0x000fe20003800200 */
[----:B-1----:R-:W-:-:S06]  /*05b0*/  UPRMT UR4, UR4, 0x9910, URZ ;  /* 0x0000991004047896 */ /* 0x002fcc00080000ff */
[----:B------:R-:W-:-:S13]  /*05c0*/  ISETP.GT.AND P0, PT, R10, UR4, PT ;  /* 0x000000040a007c0c */ /* 0x000fda000bf04270 */
[----:B------:R-:W-:Y:S05]  /*05d0*/  @!P0 BRA `(.L_x_31) ;  /* 0x0000000400448947 */ /* 0x000fea0003800000 */
[----:B------:R-:W1:Y:S01]  /*05e0*/  LDCU.U16 UR4, c[0x3][0x64] ;  /* 0x00c00c80ff0477ac */ /* 0x000e620008000400 */
[----:B------:R-:W-:Y:S01]  /*05f0*/  ISETP.GT.AND P0, PT, R5, R13, PT ;  /* 0x0000000d0500720c */ /* 0x000fe20003f04270 */
[----:B------:R-:W-:Y:S01]  /*0600*/  BSSY.RELIABLE B1, `(.L_x_32) ;  /* 0x000002c000017945 */ /* 0x000fe20003800100 */
[----:B-1----:R-:W-:-:S04]  /*0610*/  UIADD3 UR4, UPT, UPT, URZ, -UR4, URZ ;  /* 0x80000004ff047290 */ /* 0x002fc8000fffe0ff */
[----:B------:R-:W-:-:S06]  /*0620*/  UPRMT UR4, UR4, 0x7710, URZ ;  /* 0x0000771004047896 */ /* 0x000fcc00080000ff */
[----:B------:R-:W-:Y:S01]  /*0630*/  VIADD R15, R15, UR4 ;  /* 0x000000040f0f7c36 */ /* 0x000fe20008000000 */
[----:B------:R-:W-:Y:S06]  /*0640*/  @P0 BRA `(.L_x_33) ;  /* 0x0000000000900947 */ /* 0x000fec0003800000 */
[----:B------:R-:W1:Y:S01]  /*0650*/  LDC R10, c[0x3][0x64] ;  /* 0x00c01900ff0a7b82 */ /* 0x000e620000000800 */
[----:B------:R-:W-:Y:S01]  /*0660*/  VIADD R17, R15, 0x1 ;  /* 0x000000010f117836 */ /* 0x000fe20000000000 */
[----:B------:R-:W-:Y:S01]  /*0670*/  BSSY.RECONVERGENT B2, `(.L_x_34) ;  /* 0x000001b000027945 */ /* 0x000fe20003800200 */
[----:B------:R-:W-:Y:S01]  /*0680*/  PRMT R16, RZ, 0x7610, R16 ;  /* 0x00007610ff107816 */ /* 0x000fe20000000010 */
[----:B0-----:R-:W-:Y:S02]  /*0690*/  IMAD.MOV.U32 R19, RZ, RZ, RZ ;  /* 0x000000ffff137224 */ /* 0x001fe400078e00ff */
[----:B------:R-:W-:-:S04]  /*06a0*/  PRMT R20, R17, 0x9910, RZ ;  /* 0x0000991011147816 */ /* 0x000fc800000000ff */
[----:B------:R-:W-:Y:S02]  /*06b0*/  SHF.R.S32.HI R21, RZ, 0x1f, R20 ;  /* 0x0000001fff157819 */ /* 0x000fe40000011414 */
[----:B-1----:R-:W-:-:S05]  /*06c0*/  LOP3.LUT R10, R10, 0xffff, RZ, 0xc0, !PT ;  /* 0x0000ffff0a0a7812 */ /* 0x002fca00078ec0ff */
[----:B------:R-:W-:-:S07]  /*06d0*/  VIADD R18, R10, 0xfffffffe ;  /* 0xfffffffe0a127836 */ /* 0x000fce0000000000 */
.L_x_38:
[----:B------:R-:W0:Y:S01]  /*06e0*/  LDC.U8 R23, c[0x3][R19] ;  /* 0x00c0000013177b82 */ /* 0x000e220000000000 */
[----:B------:R-:W-:Y:S01]  /*06f0*/  BSSY.RELIABLE B3, `(.L_x_35) ;  /* 0x000000f000037945 */ /* 0x000fe20003800100 */
[----:B0-----:R-:W-:-:S13]  /*0700*/  ISETP.NE.AND P0, PT, R23, 0x4e, PT ;  /* 0x0000004e1700780c */ /* 0x001fda0003f05270 */
[----:B------:R-:W-:Y:S05]  /*0710*/  @!P0 BRA `(.L_x_36) ;  /* 0x0000000000308947 */ /* 0x000fea0003800000 */
[----:B------:R-:W-:-:S04]  /*0720*/  IADD3 R10, P0, P1, R6, R19, R20 ;  /* 0x00000013060a7210 */ /* 0x000fc8000791e014 */
[----:B------:R-:W-:-:S05]  /*0730*/  IADD3.X R11, PT, PT, R14, RZ, R21, P0, P1 ;  /* 0x000000ff0e0b7210 */ /* 0x000fca00007e2415 */
[----:B------:R-:W2:Y:S02]  /*0740*/  LDG.E.U8 R10, desc[UR6][R10.64] ;  /* 0x000000060a0a7981 */ /* 0x000ea4000c1e1100 */
[----:B--2---:R-:W-:-:S13]  /*0750*/  ISETP.NE.AND P0, PT, R10, R23, PT ;  /* 0x000000170a00720c */ /* 0x004fda0003f05270 */
[----:B------:R-:W-:Y:S05]  /*0760*/  @!P0 BRA `(.L_x_36) ;  /* 0x00000000001c8947 */ /* 0x000fea0003800000 */
[----:B------:R-:W0:Y:S01]  /*0770*/  LDCU.U16 UR4, c[0x3][0x66] ;  /* 0x00c00cc0ff0477ac */ /* 0x000e220008000400 */
[----:B------:R-:W-:-:S05]  /*0780*/  VIADD R16, R16, 0x1 ;  /* 0x0000000110107836 */ /* 0x000fca0000000000 */
[----:B------:R-:W-:Y:S01]  /*0790*/  PRMT R10, R16, 0x9910, RZ ;  /* 0x00009910100a7816 */ /* 0x000fe200000000ff */
[----:B0-----:R-:W-:-:S06]  /*07a0*/  UPRMT UR4, UR4, 0x9910, URZ ;  /* 0x0000991004047896 */ /* 0x001fcc00080000ff */
[----:B------:R-:W-:-:S13]  /*07b0*/  ISETP.GE.AND P0, PT, R10, UR4, PT ;  /* 0x000000040a007c0c */ /* 0x000fda000bf06270 */
[----:B------:R-:W-:Y:S05]  /*07c0*/  @P0 BREAK.RELIABLE B3 ;  /* 0x0000000000030942 */ /* 0x000fea0003800100 */
[----:B------:R-:W-:Y:S05]  /*07d0*/  @P0 BRA `(.L_x_37) ;  /* 0x0000000000100947 */ /* 0x000fea0003800000 */
.L_x_36:
[----:B------:R-:W-:Y:S05]  /*07e0*/  BSYNC.RELIABLE B3 ;  /* 0x0000000000037941 */ /* 0x000fea0003800100 */
.L_x_35:
[C---:B------:R-:W-:Y:S01]  /*07f0*/  ISETP.NE.AND P0, PT, R19.reuse, R18, PT ;  /* 0x000000121300720c */ /* 0x040fe20003f05270 */
[----:B------:R-:W-:-:S12]  /*0800*/  VIADD R19, R19, 0x1 ;  /* 0x0000000113137836 */ /* 0x000fd80000000000 */
[----:B------:R-:W-:Y:S05]  /*0810*/  @P0 BRA `(.L_x_38) ;  /* 0xfffffffc00b00947 */ /* 0x000fea000383ffff */
.L_x_37:
[----:B------:R-:W-:Y:S05]  /*0820*/  BSYNC.RECONVERGENT B2 ;  /* 0x0000000000027941 */ /* 0x000fea0003800200 */
.L_x_34:
[----:B------:R-:W0:Y:S01]  /*0830*/  LDCU.U16 UR4, c[0x3][0x66] ;  /* 0x00c00cc0ff0477ac */ /* 0x000e220008000400 */
[----:B------:R-:W-:Y:S01]  /*0840*/  PRMT R10, R16, 0x9910, RZ ;  /* 0x00009910100a7816 */ /* 0x000fe200000000ff */
[----:B0-----:R-:W-:-:S06]  /*0850*/  UPRMT UR4, UR4, 0x9910, URZ ;  /* 0x0000991004047896 */ /* 0x001fcc00080000ff */
[----:B------:R-:W-:-:S13]  /*0860*/  ISETP.GE.AND P0, PT, R10, UR4, PT ;  /* 0x000000040a007c0c */ /* 0x000fda000bf06270 */
[----:B------:R-:W-:Y:S05]  /*0870*/  @!P0 BREAK.RELIABLE B1 ;  /* 0x0000000000018942 */ /* 0x000fea0003800100 */
[----:B------:R-:W-:Y:S05]  /*0880*/  @!P0 BRA `(.L_x_39) ;  /* 0x0000000000948947 */ /* 0x000fea0003800000 */
.L_x_33:
[----:B------:R-:W-:-:S13]  /*0890*/  ISETP.GT.AND P0, PT, R0, R13, PT ;  /* 0x0000000d0000720c */ /* 0x000fda0003f04270 */
[----:B------:R-:W-:Y:S05]  /*08a0*/  @P0 BREAK.RELIABLE B1 ;  /* 0x0000000000010942 */ /* 0x000fea0003800100 */
[----:B------:R-:W-:Y:S05]  /*08b0*/  @P0 BRA `(.L_x_31) ;  /* 0x00000000008c0947 */ /* 0x000fea0003800000 */
[----:B------:R-:W-:Y:S05]  /*08c0*/  BSYNC.RELIABLE B1 ;  /* 0x0000000000017941 */ /* 0x000fea0003800100 */
.L_x_32:
[----:B------:R-:W1:Y:S01]  /*08d0*/  LDCU.U16 UR4, c[0x3][0x64] ;  /* 0x00c00c80ff0477ac */ /* 0x000e620008000400 */
[----:B------:R-:W-:Y:S02]  /*08e0*/  VIADD R17, R15, 0x2 ;  /* 0x000000020f117836 */ /* 0x000fe40000000000 */
[----:B------:R-:W-:Y:S01]  /*08f0*/  IMAD.MOV.U32 R13, RZ, RZ, 0x1 ;  /* 0x00000001ff0d7424 */ /* 0x000fe200078e00ff */
[----:B-1----:R-:W-:-:S04]  /*0900*/  UPRMT UR4, UR4, 0x9910, URZ ;  /* 0x0000991004047896 */ /* 0x002fc800080000ff */
[----:B------:R-:W-:-:S09]  /*0910*/  UISETP.GE.AND UP0, UPT, UR4, 0x3, UPT ;  /* 0x000000030400788c */ /* 0x000fd2000bf06270 */
[----:B------:R-:W-:Y:S05]  /*0920*/  BRA.U !UP0, `(.L_x_40) ;  /* 0x0000000108547547 */ /* 0x000fea000b800000 */
[----:B------:R-:W-:Y:S01]  /*0930*/  PRMT R16, R17, 0x9910, RZ ;  /* 0x0000991011107816 */ /* 0x000fe200000000ff */
[----:B------:R-:W-:Y:S01]  /*0940*/  BSSY.RECONVERGENT B1, `(.L_x_40) ;  /* 0x0000013000017945 */ /* 0x000fe20003800200 */
[----:B------:R-:W-:Y:S02]  /*0950*/  IMAD.MOV.U32 R15, RZ, RZ, RZ ;  /* 0x000000ffff0f7224 */ /* 0x000fe400078e00ff */
[----:B0-----:R-:W-:-:S07]  /*0960*/  SHF.R.S32.HI R19, RZ, 0x1f, R16 ;  /* 0x0000001fff137819 */ /* 0x001fce0000011410 */
.L_x_44:
[----:B------:R-:W0:Y:S01]  /*0970*/  LDC.U8 R13, c[0x3][R15] ;  /* 0x00c000000f0d7b82 */ /* 0x000e220000000000 */
[----:B------:R-:W-:Y:S01]  /*0980*/  BSSY.RELIABLE B2, `(.L_x_41) ;  /* 0x000000a000027945 */ /* 0x000fe20003800100 */
[----:B0-----:R-:W-:-:S13]  /*0990*/  ISETP.NE.AND P0, PT, R13, 0x4e, PT ;  /* 0x0000004e0d00780c */ /* 0x001fda0003f05270 */
[----:B------:R-:W-:Y:S05]  /*09a0*/  @!P0 BRA `(.L_x_42) ;  /* 0x00000000001c8947 */ /* 0x000fea0003800000 */
[----:B------:R-:W-:-:S04]  /*09b0*/  IADD3 R10, P0, P1, R6, R15, R16 ;  /* 0x0000000f060a7210 */ /* 0x000fc8000791e010 */
[----:B------:R-:W-:-:S05]  /*09c0*/  IADD3.X R11, PT, PT, R14, RZ, R19, P0, P1 ;  /* 0x000000ff0e0b7210 */ /* 0x000fca00007e2413 */
[----:B------:R-:W2:Y:S02]  /*09d0*/  LDG.E.U8 R10, desc[UR6][R10.64] ;  /* 0x000000060a0a7981 */ /* 0x000ea4000c1e1100 */
[----:B--2---:R-:W-:Y:S01]  /*09e0*/  ISETP.NE.AND P0, PT, R10, R13, PT ;  /* 0x0000000d0a00720c */ /* 0x004fe20003f05270 */
[----:B------:R-:W-:-:S12]  /*09f0*/  IMAD.MOV.U32 R13, RZ, RZ, 0x2 ;  /* 0x00000002ff0d7424 */ /* 0x000fd800078e00ff */
[----:B------:R-:W-:Y:S05]  /*0a00*/  @P0 BREAK.RELIABLE B2 ;  /* 0x0000000000020942 */ /* 0x000fea0003800100 */
[----:B------:R-:W-:Y:S05]  /*0a10*/  @P0 BRA `(.L_x_43) ;  /* 0x0000000000140947 */ /* 0x000fea0003800000 */
.L_x_42:
[----:B------:R-:W-:Y:S05]  /*0a20*/  BSYNC.RELIABLE B2 ;  /* 0x0000000000027941 */ /* 0x000fea0003800100 */
.L_x_41:
[C---:B------:R-:W-:Y:S01]  /*0a30*/  ISETP.NE.AND P0, PT, R15.reuse, R12, PT ;  /* 0x0000000c0f00720c */ /* 0x040fe20003f05270 */
[----:B------:R-:W-:-:S12]  /*0a40*/  VIADD R15, R15, 0x1 ;  /* 0x000000010f0f7836 */ /* 0x000fd80000000000 */
[----:B------:R-:W-:Y:S05]  /*0a50*/  @P0 BRA `(.L_x_44) ;  /* 0xfffffffc00c40947 */ /* 0x000fea000383ffff */
[----:B------:R-:W-:-:S07]  /*0a60*/  IMAD.MOV.U32 R13, RZ, RZ, 0x1 ;  /* 0x00000001ff0d7424 */ /* 0x000fce00078e00ff */
.L_x_43:
[----:B------:R-:W-:Y:S05]  /*0a70*/  BSYNC.RECONVERGENT B1 ;  /* 0x0000000000017941 */ /* 0x000fea0003800200 */
.L_x_40:
[----:B------:R-:W1:Y:S02]  /*0a80*/  LDCU.U16 UR4, c[0x3][0x66] ;  /* 0x00c00cc0ff0477ac */ /* 0x000e640008000400 */
[----:B-1----:R-:W-:-:S06]  /*0a90*/  UPRMT UR4, UR4, 0x9910, URZ ;  /* 0x0000991004047896 */ /* 0x002fcc00080000ff */
[----:B------:R-:W-:-:S13]  /*0aa0*/  ISETP.GE.AND P0, PT, R13, UR4, PT ;  /* 0x000000040d007c0c */ /* 0x000fda000bf06270 */
[----:B------:R-:W-:Y:S05]  /*0ab0*/  @P0 BRA `(.L_x_31) ;  /* 0x00000000000c0947 */ /* 0x000fea0003800000 */
[----:B------:R2:W-:Y:S01]  /*0ac0*/  STG.E.U16 desc[UR6][R8.64], R17 ;  /* 0x0000001108007986 */ /* 0x0005e2000c101506 */
[----:B------:R-:W-:Y:S05]  /*0ad0*/  BRA `(.L_x_31) ;  /* 0x0000000000047947 */ /* 0x000fea0003800000 */
.L_x_39:
[----:B------:R1:W-:Y:S02]  /*0ae0*/  STG.E.U16 desc[UR6][R8.64], R17 ;  /* 0x0000001108007986 */ /* 0x0003e4000c101506 */
.L_x_31:
[----:B------:R-:W-:Y:S05]  /*0af0*/  BSYNC.RECONVERGENT B0 ;  /* 0x0000000000007941 */ /* 0x000fea0003800200 */
.L_x_30:
[----:B------:R-:W3:Y:S01]  /*0b00*/  LDCU UR4, c[0x0][0x390] ;  /* 0x00007200ff0477ac */ /* 0x000ee20008000800 */
[----:B------:R-:W-:-:S05]  /*0b10*/  IADD3 R4, P0, PT, R2, R4, RZ ;  /* 0x0000000402047210 */ /* 0x000fca0007f1e0ff */
[----:B------:R-:W-:Y:S01]  /*0b20*/  IMAD.X R3, RZ, RZ, R3, P0 ;  /* 0x000000ffff037224 */ /* 0x000fe200000e0603 */
[----:B---3--:R-:W-:-:S04]  /*0b30*/  ISETP.GE.U32.AND P0, PT, R4, UR4, PT ;  /* 0x0000000404007c0c */ /* 0x008fc8000bf06070 */
[----:B------:R-:W-:-:S13]  /*0b40*/  ISETP.GE.AND.EX P0, PT, R3, UR8, PT, P0 ;  /* 0x0000000803007c0c */ /* 0x000fda000bf06300 */
[----:B------:R-:W-:Y:S05]  /*0b50*/  @!P0 BRA `(.L_x_45) ;  /* 0xfffffff4008c8947 */ /* 0x000fea000383ffff */
[----:B------:R-:W-:Y:S05]  /*0b60*/  EXIT ;  /* 0x000000000000794d */ /* 0x000fea0003800000 */
.L_x_20:
[----:B------:R-:W0:Y:S01]  /*0b70*/  LDC.U8 R20, c[0x3][RZ] ;  /* 0x00c00000ff147b82 */ /* 0x000e220000000000 */
[----:B------:R-:W1:Y:S01]  /*0b80*/  LDCU.U16 UR4, c[0x0][0x394] ;  /* 0x00007280ff0477ac */ /* 0x000e620008000400 */
[----:B------:R-:W-:Y:S01]  /*0b90*/  VIADD R12, R5, 0xffffffff ;  /* 0xffffffff050c7836 */ /* 0x000fe20000000000 */
[----:B-1----:R-:W-:-:S04]  /*0ba0*/  UPRMT UR4, UR4, 0x9910, URZ ;  /* 0x0000991004047896 */ /* 0x002fc800080000ff */
[----:B------:R-:W-:-:S12]  /*0bb0*/  USHF.R.S32.HI UR9, URZ, 0x1f, UR4 ;  /* 0x0000001fff097899 */ /* 0x000fd80008011404 */
.L_x_52:
[----:B-1----:R-:W1:Y:S02]  /*0bc0*/  LDCU.64 UR10, c[0x0][0x388] ;  /* 0x00007100ff0a77ac */ /* 0x002e640008000a00 */
[----:B-123--:R-:W-:-:S04]  /*0bd0*/  LEA R8, P0, R4, UR10, 0x1 ;  /* 0x0000000a04087c11 */ /* 0x00efc8000f8008ff */
[----:B------:R-:W-:-:S05]  /*0be0*/  LEA.HI.X R9, R4, UR11, R3, 0x1, P0 ;  /* 0x0000000b04097c11 */ /* 0x000fca00080f0c03 */
[----:B------:R-:W2:Y:S01]  /*0bf0*/  LDG.E.U16 R13, desc[UR6][R8.64] ;  /* 0x00000006080d7981 */ /* 0x000ea2000c1e1500 */
[----:B------:R-:W-:Y:S01]  /*0c00*/  BSSY.RECONVERGENT B0, `(.L_x_46) ;  /* 0x0000024000007945 */ /* 0x000fe20003800200 */
[----:B------:R-:W-:Y:S02]  /*0c10*/  PRMT R18, RZ, 0x7610, R18 ;  /* 0x00007610ff127816 */ /* 0x000fe40000000012 */
[----:B--2---:R-:W-:-:S04]  /*0c20*/  PRMT R15, R13, 0x9910, RZ ;  /* 0x000099100d0f7816 */ /* 0x004fc800000000ff */
[----:B------:R-:W-:-:S13]  /*0c30*/  ISETP.GT.AND P0, PT, R15, RZ, PT ;  /* 0x000000ff0f00720c */ /* 0x000fda0003f04270 */
[----:B------:R-:W-:Y:S05]  /*0c40*/  @!P0 BRA `(.L_x_47) ;  /* 0x00000000007c8947 */ /* 0x000fea0003800000 */
[----:B------:R-:W-:Y:S01]  /*0c50*/  IMAD R11, R3, UR4, RZ ;  /* 0x00000004030b7c24 */ /* 0x000fe2000f8e02ff */
[----:B0-----:R-:W-:Y:S01]  /*0c60*/  PRMT R10, R20, 0x7610, R10 ;  /* 0x00007610140a7816 */ /* 0x001fe2000000000a */
[----:B------:R-:W-:-:S04]  /*0c70*/  IMAD.WIDE.U32 R6, R4, UR4, RZ ;  /* 0x0000000404067c25 */ /* 0x000fc8000f8e00ff */
[----:B------:R-:W-:Y:S02]  /*0c80*/  IMAD R11, R4, UR9, R11 ;  /* 0x00000009040b7c24 */ /* 0x000fe4000f8e020b */
[----:B------:R-:W-:Y:S02]  /*0c90*/  IMAD.IADD R14, R15, 0x1, -R5 ;  /* 0x000000010f0e7824 */ /* 0x000fe400078e0a05 */
[----:B------:R-:W-:Y:S02]  /*0ca0*/  IMAD.MOV.U32 R17, RZ, RZ, RZ ;  /* 0x000000ffff117224 */ /* 0x000fe400078e00ff */
[----:B------:R-:W-:-:S07]  /*0cb0*/  IMAD.IADD R16, R7, 0x1, R11 ;  /* 0x0000000107107824 */ /* 0x000fce00078e020b */
.L_x_49:
[----:B------:R-:W-:-:S04]  /*0cc0*/  LOP3.LUT R10, R10, 0xff, RZ, 0xc0, !PT ;  /* 0x000000ff0a0a7812 */ /* 0x000fc800078ec0ff */
[----:B------:R-:W-:-:S13]  /*0cd0*/  ISETP.NE.AND P0, PT, R10, 0x4e, PT ;  /* 0x0000004e0a00780c */ /* 0x000fda0003f05270 */
[----:B------:R-:W0:Y:S01]  /*0ce0*/  @P0 LDC.64 R10, c[0x0][0x380] ;  /* 0x0000e000ff0a0b82 */ /* 0x000e220000000a00 */
[----:B------:R-:W-:-:S04]  /*0cf0*/  @P0 LOP3.LUT R19, R17, 0xffff, RZ, 0xc0, !PT ;  /* 0x0000ffff11130812 */ /* 0x000fc800078ec0ff */
[----:B0-----:R-:W-:-:S04]  /*0d00*/  @P0 IADD3 R10, P1, P2, R6, R10, R19 ;  /* 0x0000000a060a0210 */ /* 0x001fc80007a3e013 */
[----:B------:R-:W-:-:S05]  /*0d10*/  @P0 IADD3.X R11, PT, PT, R16, R11, RZ, P1, P2 ;  /* 0x0000000b100b0210 */ /* 0x000fca0000fe44ff */
[----:B------:R-:W2:Y:S01]  /*0d20*/  @P0 LDG.E.U8 R10, desc[UR6][R10.64] ;  /* 0x000000060a0a0981 */ /* 0x000ea2000c1e1100 */
[----:B------:R-:W0:Y:S01]  /*0d30*/  LDCU.U16 UR5, c[0x3][0x66] ;  /* 0x00c00cc0ff0577ac */ /* 0x000e220008000400 */
[----:B------:R-:W-:Y:S02]  /*0d40*/  @P0 PRMT R19, R20, 0x9910, RZ ;  /* 0x0000991014130816 */ /* 0x000fe400000000ff */
[----:B------:R-:W-:Y:S01]  /*0d50*/  PRMT R18, RZ, 0x7610, R18 ;  /* 0x00007610ff127816 */ /* 0x000fe20000000012 */
[----:B0-----:R-:W-:Y:S01]  /*0d60*/  UPRMT UR5, UR5, 0x9910, URZ ;  /* 0x0000991005057896 */ /* 0x001fe200080000ff */
[----:B--2---:R-:W-:Y:S01]  /*0d70*/  @P0 ISETP.NE.AND P1, PT, R10, R19, PT ;  /* 0x000000130a00020c */ /* 0x004fe20003f25270 */
[----:B------:R-:W-:-:S03]  /*0d80*/  IMAD.MOV.U32 R10, RZ, RZ, 0x4e ;  /* 0x0000004eff0a7424 */ /* 0x000fc600078e00ff */
[----:B------:R-:W-:Y:S02]  /*0d90*/  @P0 SEL R19, RZ, 0x1, !P1 ;  /* 0x00000001ff130807 */ /* 0x000fe40004800000 */
[----:B------:R-:W-:Y:S02]  /*0da0*/  @P0 PRMT R10, R20, 0x7610, R10 ;  /* 0x00007610140a0816 */ /* 0x000fe4000000000a */
[----:B------:R-:W-:-:S04]  /*0db0*/  @P0 PRMT R18, R19, 0x7610, R18 ;  /* 0x0000761013120816 */ /* 0x000fc80000000012 */
[----:B------:R-:W-:-:S04]  /*0dc0*/  PRMT R19, R18, 0x9910, RZ ;  /* 0x0000991012137816 */ /* 0x000fc800000000ff */
[----:B------:R-:W-:-:S13]  /*0dd0*/  ISETP.GT.AND P1, PT, R19, UR5, PT ;  /* 0x0000000513007c0c */ /* 0x000fda000bf24270 */
[----:B------:R-:W-:Y:S05]  /*0de0*/  @!P1 BRA `(.L_x_48) ;  /* 0x0000000000109947 */ /* 0x000fea0003800000 */
[----:B------:R-:W-:-:S13]  /*0df0*/  ISETP.NE.AND P0, PT, R17, R14, PT ;  /* 0x0000000e1100720c */ /* 0x000fda0003f05270 */
[----:B------:R-:W-:Y:S05]  /*0e00*/  @!P0 BRA `(.L_x_47) ;  /* 0x00000000000c8947 */ /* 0x000fea0003800000 */
[----:B------:R-:W-:Y:S01]  /*0e10*/  VIADD R17, R17, 0x1 ;  /* 0x0000000111117836 */ /* 0x000fe20000000000 */
[----:B------:R-:W-:Y:S06]  /*0e20*/  BRA `(.L_x_49) ;  /* 0xfffffffc00a47947 */ /* 0x000fec000383ffff */
.L_x_48:
[----:B------:R1:W-:Y:S02]  /*0e30*/  STG.E.U16 desc[UR6][R8.64], R17 ;  /* 0x0000001108007986 */ /* 0x0003e4000c101506 */
.L_x_47:
[----:B------:R-:W-:Y:S05]  /*0e40*/  BSYNC.RECONVERGENT B0 ;  /* 0x0000000000007941 */ /* 0x000fea0003800200 */
.L_x_46:
[----:B------:R-:W2:Y:S01]  /*0e50*/  LDC.U16 R6, c[0x3][0x66] ;  /* 0x00c01980ff067b82 */ /* 0x000ea20000000400 */
[----:B------:R-:W-:Y:S01]  /*0e60*/  PRMT R18, R18, 0x9910, RZ ;  /* 0x0000991012127816 */ /* 0x000fe200000000ff */
[----:B------:R-:W-:Y:S01]  /*0e70*/  BSSY.RECONVERGENT B0, `(.L_x_50) ;  /* 0x000000d000007945 */ /* 0x000fe20003800200 */
[----:B--2---:R-:W-:-:S03]  /*0e80*/  PRMT R7, R6, 0x9910, RZ ;  /* 0x0000991006077816 */ /* 0x004fc600000000ff */
[----:B------:R-:W-:-:S05]  /*0e90*/  IMAD.MOV.U32 R6, RZ, RZ, R18 ;  /* 0x000000ffff067224 */ /* 0x000fca00078e0012 */
[----:B------:R-:W-:-:S13]  /*0ea0*/  ISETP.GT.AND P0, PT, R6, R7, PT ;  /* 0x000000070600720c */ /* 0x000fda0003f04270 */
[----:B------:R-:W-:Y:S05]  /*0eb0*/  @!P0 BRA `(.L_x_51) ;  /* 0x0000000000208947 */ /* 0x000fea0003800000 */
[----:B------:R-:W-:-:S04]  /*0ec0*/  ISETP.GE.AND P0, PT, R7, 0x1, PT ;  /* 0x000000010700780c */ /* 0x000fc80003f06270 */
[----:B------:R-:W-:-:S13]  /*0ed0*/  ISETP.GT.OR P0, PT, R12, R15, !P0 ;  /* 0x0000000f0c00720c */ /* 0x000fda0004704670 */
[----:B------:R2:W-:Y:S01]  /*0ee0*/  @!P0 STG.E.U16 desc[UR6][R8.64], R13 ;  /* 0x0000000d08008986 */ /* 0x0005e2000c101506 */
[----:B------:R-:W-:Y:S05]  /*0ef0*/  @!P0 BRA `(.L_x_51) ;  /* 0x0000000000108947 */ /* 0x000fea0003800000 */
[----:B------:R-:W-:-:S04]  /*0f00*/  ISETP.GE.AND P0, PT, R7, 0x2, PT ;  /* 0x000000020700780c */ /* 0x000fc80003f06270 */
[----:B------:R-:W-:-:S13]  /*0f10*/  ISETP.GT.OR P0, PT, R0, R15, !P0 ;  /* 0x0000000f0000720c */ /* 0x000fda0004704670 */
[----:B--2---:R-:W-:-:S05]  /*0f20*/  @!P0 VIADD R13, R13, 0x1 ;  /* 0x000000010d0d8836 */ /* 0x004fca0000000000 */
[----:B------:R3:W-:Y:S02]  /*0f30*/  @!P0 STG.E.U16 desc[UR6][R8.64], R13 ;  /* 0x0000000d08008986 */ /* 0x0007e4000c101506 */
.L_x_51:
[----:B------:R-:W-:Y:S05]  /*0f40*/  BSYNC.RECONVERGENT B0 ;  /* 0x0000000000007941 */ /* 0x000fea0003800200 */
.L_x_50:
[----:B------:R-:W4:Y:S01]  /*0f50*/  LDCU UR5, c[0x0][0x390] ;  /* 0x00007200ff0577ac */ /* 0x000f220008000800 */
[----:B------:R-:W-:-:S05]  /*0f60*/  IADD3 R4, P0, PT, R2, R4, RZ ;  /* 0x0000000402047210 */ /* 0x000fca0007f1e0ff */
[----:B------:R-:W-:Y:S01]  /*0f70*/  IMAD.X R3, RZ, RZ, R3, P0 ;  /* 0x000000ffff037224 */ /* 0x000fe200000e0603 */
[----:B----4-:R-:W-:-:S04]  /*0f80*/  ISETP.GE.U32.AND P0, PT, R4, UR5, PT ;  /* 0x0000000504007c0c */ /* 0x010fc8000bf06070 */
[----:B------:R-:W-:-:S13]  /*0f90*/  ISETP.GE.AND.EX P0, PT, R3, UR8, PT, P0 ;  /* 0x0000000803007c0c */ /* 0x000fda000bf06300 */
[----:B------:R-:W-:Y:S05]  /*0fa0*/  @!P0 BRA `(.L_x_52) ;  /* 0xfffffffc00048947 */ /* 0x000fea000383ffff */
[----:B------:R-:W-:Y:S05]  /*0fb0*/  EXIT ;  /* 0x000000000000794d */ /* 0x000fea0003800000 */
.L_x_19:
[----:B0-----:R-:W0:Y:S01]  /*0fc0*/  LDCU.64 UR4, c[0x0][0x388] ;  /* 0x00007100ff0477ac */ /* 0x001e220008000a00 */
[----:B------:R-:W1:Y:S01]  /*0fd0*/  LDC.U16 R5, c[0x3][0x64] ;  /* 0x00c01900ff057b82 */ /* 0x000e620000000400 */
[----:B0-----:R-:W-:-:S04]  /*0fe0*/  LEA R6, P0, R4, UR4, 0x1 ;  /* 0x0000000404067c11 */ /* 0x001fc8000f8008ff */
[----:B------:R-:W-:-:S05]  /*0ff0*/  LEA.HI.X R7, R4, UR5, R3, 0x1, P0 ;  /* 0x0000000504077c11 */ /* 0x000fca00080f0c03 */
[----:B------:R-:W2:Y:S01]  /*1000*/  LDG.E.U16 R0, desc[UR6][R6.64] ;  /* 0x0000000606007981 */ /* 0x000ea2000c1e1500 */
[----:B-1----:R-:W-:Y:S01]  /*1010*/  PRMT R5, R5, 0x9910, RZ ;  /* 0x0000991005057816 */ /* 0x002fe200000000ff */
[----:B------:R-:W-:Y:S01]  /*1020*/  BSSY.RECONVERGENT B0, `(.L_x_53) ;  /* 0x000000f000007945 */ /* 0x000fe20003800200 */
[----:B--2---:R-:W-:-:S04]  /*1030*/  PRMT R0, R0, 0x9910, RZ ;  /* 0x0000991000007816 */ /* 0x004fc800000000ff */
[----:B------:R-:W-:-:S13]  /*1040*/  ISETP.GE.AND P0, PT, R0, R5, PT ;  /* 0x000000050000720c */ /* 0x000fda0003f06270 */
[----:B------:R-:W-:Y:S05]  /*1050*/  @!P0 BRA `(.L_x_54) ;  /* 0x00000000002c8947 */ /* 0x000fea0003800000 */
[----:B------:R-:W0:Y:S01]  /*1060*/  LDCU.U16 UR4, c[0x3][0x66] ;  /* 0x00c00cc0ff0477ac */ /* 0x000e220008000400 */
[----:B------:R-:W-:Y:S02]  /*1070*/  IMAD.IADD R0, R0, 0x1, -R5 ;  /* 0x0000000100007824 */ /* 0x000fe400078e0a05 */
[----:B------:R-:W-:Y:S01]  /*1080*/  IMAD.MOV.U32 R5, RZ, RZ, RZ ;  /* 0x000000ffff057224 */ /* 0x000fe200078e00ff */
[----:B0-----:R-:W-:-:S06]  /*1090*/  UPRMT UR4, UR4, 0x9910, URZ ;  /* 0x0000991004047896 */ /* 0x001fcc00080000ff */
[----:B------:R-:W-:-:S13]  /*10a0*/  ISETP.LE.AND P0, PT, RZ, UR4, PT ;  /* 0x00000004ff007c0c */ /* 0x000fda000bf03270 */
.L_x_56:
[----:B------:R-:W-:Y:S05]  /*10b0*/  @P0 BRA `(.L_x_55) ;  /* 0x0000000000100947 */ /* 0x000fea0003800000 */
[----:B------:R-:W-:Y:S01]  /*10c0*/  ISETP.GT.AND P1, PT, R0, R5, PT ;  /* 0x000000050000720c */ /* 0x000fe20003f24270 */
[----:B------:R-:W-:-:S12]  /*10d0*/  VIADD R5, R5, 0x1 ;  /* 0x0000000105057836 */ /* 0x000fd80000000000 */
[----:B------:R-:W-:Y:S05]  /*10e0*/  @P1 BRA `(.L_x_56) ;  /* 0xfffffffc00f01947 */ /* 0x000fea000383ffff */
[----:B------:R-:W-:Y:S05]  /*10f0*/  BRA `(.L_x_54) ;  /* 0x0000000000047947 */ /* 0x000fea0003800000 */
.L_x_55:
[----:B------:R0:W-:Y:S02]  /*1100*/  STG.E.U16 desc[UR6][R6.64], R5 ;  /* 0x0000000506007986 */ /* 0x0001e4000c101506 */
.L_x_54:
[----:B------:R-:W-:Y:S05]  /*1110*/  BSYNC.RECONVERGENT B0 ;  /* 0x0000000000007941 */ /* 0x000fea0003800200 */
.L_x_53:
[----:B------:R-:W1:Y:S01]  /*1120*/  LDCU UR4, c[0x0][0x390] ;  /* 0x00007200ff0477ac */ /* 0x000e620008000800 */
[----:B------:R-:W-:-:S05]  /*1130*/  IADD3 R4, P0, PT, R2, R4, RZ ;  /* 0x0000000402047210 */ /* 0x000fca0007f1e0ff */
[----:B------:R-:W-:Y:S01]  /*1140*/  IMAD.X R3, RZ, RZ, R3, P0 ;  /* 0x000000ffff037224 */ /* 0x000fe200000e0603 */
[----:B-1----:R-:W-:-:S04]  /*1150*/  ISETP.GE.U32.AND P0, PT, R4, UR4, PT ;  /* 0x0000000404007c0c */ /* 0x002fc8000bf06070 */
[----:B------:R-:W-:-:S13]  /*1160*/  ISETP.GE.AND.EX P0, PT, R3, UR8, PT, P0 ;  /* 0x0000000803007c0c */ /* 0x000fda000bf06300 */
[----:B------:R-:W-:Y:S05]  /*1170*/  @!P0 BRA `(.L_x_19) ;  /* 0xfffffffc00908947 */ /* 0x000fea000383ffff */
[----:B------:R-:W-:Y:S05]  /*1180*/  EXIT ;  /* 0x000000000000794d */ /* 0x000fea0003800000 */
.L_x_57:
        /* <DEDUP_REMOVED lines=15> */
.L_x_103:


//--------------------- .text._Z9Find_gRNAPcPsis  --------------------------
	.section	.text._Z9Find_gRNAPcPsis,"ax",@progbits
	.align	128
        .global         _Z9Find_gRNAPcPsis
        .type           _Z9Find_gRNAPcPsis,@function
        .size           _Z9Find_gRNAPcPsis,(.L_x_104 - _Z9Find_gRNAPcPsis)
        .other          _Z9Find_gRNAPcPsis,@"STO_CUDA_ENTRY STV_DEFAULT"
_Z9Find_gRNAPcPsis:
.text._Z9Find_gRNAPcPsis:
        /* <DEDUP_REMOVED lines=18> */
[----:B------:R-:W0:Y:S01]  /*0120*/  LDCU.U16 UR4, c[0x0][0x394] ;  /* 0x00007280ff0477ac */ /* 0x000e220008000400 */
[----:B------:R-:W-:Y:S01]  /*0130*/  ISETP.NE.AND P0, PT, R8, 0x1, PT ;  /* 0x000000010800780c */ /* 0x000fe20003f05270 */
[----:B0-----:R-:W-:-:S04]  /*0140*/  UPRMT UR5, UR4, 0x9910, URZ ;  /* 0x0000991004057896 */ /* 0x001fc800080000ff */
[----:B------:R-:W-:-:S08]  /*0150*/  USHF.R.S32.HI UR9, URZ, 0x1f, UR5 ;  /* 0x0000001fff097899 */ /* 0x000fd00008011405 */
[----:B------:R-:W-:Y:S05]  /*0160*/  @!P0 BRA `(.L_x_59) ;  /* 0x0000000800848947 */ /* 0x000fea0003800000 */
[----:B------:R-:W-:Y:S01]  /*0170*/  VIMNMX.S16x2 R2, PT, PT, R2, 0x30003, !PT ;  /* 0x0003000302027848 */ /* 0x000fe20007fe0300 */
[C---:B------:R-:W-:Y:S02]  /*0180*/  VIADD R6, R8.reuse, 0xffffffff ;  /* 0xffffffff08067836 */ /* 0x040fe40000000000 */
[----:B------:R-:W-:Y:S01]  /*0190*/  VIADD R8, R8, 0xfffffffe ;  /* 0xfffffffe08087836 */ /* 0x000fe20000000000 */
[----:B------:R-:W-:-:S05]  /*01a0*/  LOP3.LUT R2, R2, 0xffff, RZ, 0xc0, !PT ;  /* 0x0000ffff02027812 */ /* 0x000fca00078ec0ff */
[----:B------:R-:W-:-:S07]  /*01b0*/  VIADD R12, R2, 0xfffffffd ;  /* 0xfffffffd020c7836 */ /* 0x000fce0000000000 */
.L_x_84:
[----:B0-----:R-:W0:Y:S01]  /*01c0*/  LDCU.64 UR10, c[0x0][0x388] ;  /* 0x00007100ff0a77ac */ /* 0x001e220008000a00 */
[----:B-1----:R-:W1:Y:S08]  /*01d0*/  LDC.U16 R10, c[0x3][0x64] ;  /* 0x00c01900ff0a7b82 */ /* 0x002e700000000400 */
[----:B--2---:R-:W2:Y:S01]  /*01e0*/  LDC.64 R2, c[0x0][0x380] ;  /* 0x0000e000ff027b82 */ /* 0x004ea20000000a00 */
[----:B0-----:R-:W-:-:S04]  /*01f0*/  LEA R4, P0, R0, UR10, 0x1 ;  /* 0x0000000a00047c11 */ /* 0x001fc8000f8008ff */
[----:B------:R-:W-:-:S05]  /*0200*/  LEA.HI.X R5, R0, UR11, R7, 0x1, P0 ;  /* 0x0000000b00057c11 */ /* 0x000fca00080f0c07 */
[----:B------:R-:W3:Y:S01]  /*0210*/  LDG.E.U16 R15, desc[UR6][R4.64] ;  /* 0x00000006040f7981 */ /* 0x000ee2000c1e1500 */
[----:B-1----:R-:W-:Y:S01]  /*0220*/  PRMT R16, R10, 0x9910, RZ ;  /* 0x000099100a107816 */ /* 0x002fe200000000ff */
[----:B------:R-:W-:Y:S01]  /*0230*/  IMAD R11, R7, UR5, RZ ;  /* 0x00000005070b7c24 */ /* 0x000fe2000f8e02ff */
[----:B------:R-:W-:Y:S01]  /*0240*/  BSSY.RECONVERGENT B0, `(.L_x_60) ;  /* 0x0000034000007945 */ /* 0x000fe20003800200 */
[----:B------:R0:W-:Y:S01]  /*0250*/  STG.E.U16 desc[UR6][R4.64], RZ ;  /* 0x000000ff04007986 */ /* 0x0001e2000c101506 */
[----:B------:R-:W-:Y:S01]  /*0260*/  PRMT R17, RZ, 0x7610, R17 ;  /* 0x00007610ff117816 */ /* 0x000fe20000000011 */
[C---:B------:R-:W-:Y:S02]  /*0270*/  IMAD R11, R0.reuse, UR9, R11 ;  /* 0x00000009000b7c24 */ /* 0x040fe4000f8e020b */
[----:B--2---:R-:W-:-:S04]  /*0280*/  IMAD.WIDE.U32 R2, R0, UR5, R2 ;  /* 0x0000000500027c25 */ /* 0x004fc8000f8e0002 */
[----:B------:R-:W-:Y:S01]  /*0290*/  IMAD.IADD R14, R3, 0x1, R11 ;  /* 0x00000001030e7824 */ /* 0x000fe200078e020b */
[----:B---3--:R-:W-:-:S04]  /*02a0*/  PRMT R13, R15, 0x9910, RZ ;  /* 0x000099100f0d7816 */ /* 0x008fc800000000ff */
[----:B------:R-:W-:-:S13]  /*02b0*/  ISETP.GE.AND P0, PT, R13, R16, PT ;  /* 0x000000100d00720c */ /* 0x000fda0003f06270 */
[----:B0-----:R-:W-:Y:S05]  /*02c0*/  @!P0 BRA `(.L_x_61) ;  /* 0x0000000000ac8947 */ /* 0x001fea0003800000 */
[----:B------:R-:W-:-:S07]  /*02d0*/  IMAD.MOV.U32 R19, RZ, RZ, RZ ;  /* 0x000000ffff137224 */ /* 0x000fce00078e00ff */
.L_x_68:
[----:B------:R-:W0:Y:S01]  /*02e0*/  LDCU.U16 UR4, c[0x3][0x64] ;  /* 0x00c00c80ff0477ac */ /* 0x000e220008000400 */
[----:B------:R-:W-:Y:S01]  /*02f0*/  BSSY.RECONVERGENT B1, `(.L_x_62) ;  /* 0x000001d000017945 */ /* 0x000fe20003800200 */
[----:B------:R-:W-:Y:S01]  /*0300*/  PRMT R17, RZ, 0x7610, R17 ;  /* 0x00007610ff117816 */ /* 0x000fe20000000011 */
[----:B------:R-:W-:Y:S01]  /*0310*/  IMAD.MOV.U32 R22, RZ, RZ, RZ ;  /* 0x000000ffff167224 */ /* 0x000fe200078e00ff */
[----:B------:R-:W-:Y:S01]  /*0320*/  PRMT R18, R19, 0x7610, R18 ;  /* 0x0000761013127816 */ /* 0x000fe20000000012 */
[----:B0-----:R-:W-:-:S07]  /*0330*/  IMAD.U32 R20, RZ, RZ, UR4 ;  /* 0x00000004ff147e24 */ /* 0x001fce000f8e00ff */
.L_x_66:
        /* <DEDUP_REMOVED lines=17> */
.L_x_64:
[----:B------:R-:W-:Y:S05]  /*0450*/  BSYNC.RELIABLE B2 ;  /* 0x0000000000027941 */ /* 0x000fea0003800100 */
.L_x_63:
[----:B------:R-:W-:Y:S02]  /*0460*/  VIADD R20, R20, 0xffffffff ;  /* 0xffffffff14147836 */ /* 0x000fe40000000000 */
[----:B------:R-:W-:Y:S02]  /*0470*/  VIADD R18, R18, 0x1 ;  /* 0x0000000112127836 */ /* 0x000fe40000000000 */
[----:B------:R-:W-:Y:S01]  /*0480*/  VIADD R22, R22, 0x1 ;  /* 0x0000000116167836 */ /* 0x000fe20000000000 */
[----:B------:R-:W-:-:S04]  /*0490*/  PRMT R10, R20, 0x9910, RZ ;  /* 0x00009910140a7816 */ /* 0x000fc800000000ff */
[----:B------:R-:W-:-:S13]  /*04a0*/  ISETP.NE.AND P0, PT, R10, RZ, PT ;  /* 0x000000ff0a00720c */ /* 0x000fda0003f05270 */
[----:B------:R-:W-:Y:S05]  /*04b0*/  @P0 BRA `(.L_x_66) ;  /* 0xfffffffc00a00947 */ /* 0x000fea000383ffff */
.L_x_65:
[----:B------:R-:W-:Y:S05]  /*04c0*/  BSYNC.RECONVERGENT B1 ;  /* 0x0000000000017941 */ /* 0x000fea0003800200 */
.L_x_62:
        /* <DEDUP_REMOVED lines=10> */
.L_x_67:
[----:B------:R0:W-:Y:S02]  /*0570*/  STG.E.U16 desc[UR6][R4.64], R19 ;  /* 0x0000001304007986 */ /* 0x0001e4000c101506 */
.L_x_61:
[----:B------:R-:W-:Y:S05]  /*0580*/  BSYNC.RECONVERGENT B0 ;  /* 0x0000000000007941 */ /* 0x000fea0003800200 */
.L_x_60:
        /* <DEDUP_REMOVED lines=22> */
.L_x_77:
        /* <DEDUP_REMOVED lines=16> */
.L_x_75:
[----:B------:R-:W-:Y:S05]  /*07f0*/  BSYNC.RELIABLE B3 ;  /* 0x0000000000037941 */ /* 0x000fea0003800100 */
.L_x_74:
[C---:B------:R-:W-:Y:S01]  /*0800*/  ISETP.NE.AND P0, PT, R19.reuse, R18, PT ;  /* 0x000000121300720c */ /* 0x040fe20003f05270 */
[----:B------:R-:W-:-:S12]  /*0810*/  VIADD R19, R19, 0x1 ;  /* 0x0000000113137836 */ /* 0x000fd80000000000 */
[----:B------:R-:W-:Y:S05]  /*0820*/  @P0 BRA `(.L_x_77) ;  /* 0xfffffffc00b00947 */ /* 0x000fea000383ffff */
.L_x_76:
[----:B------:R-:W-:Y:S05]  /*0830*/  BSYNC.RECONVERGENT B2 ;  /* 0x0000000000027941 */ /* 0x000fea0003800200 */
.L_x_73:
[----:B------:R-:W0:Y:S01]  /*0840*/  LDCU.U16 UR4, c[0x3][0x66] ;  /* 0x00c00cc0ff0477ac */ /* 0x000e220008000400 */
[----:B------:R-:W-:Y:S01]  /*0850*/  PRMT R10, R16, 0x9910, RZ ;  /* 0x00009910100a7816 */ /* 0x000fe200000000ff */
[----:B0-----:R-:W-:-:S06]  /*0860*/  UPRMT UR4, UR4, 0x9910, URZ ;  /* 0x0000991004047896 */ /* 0x001fcc00080000ff */
[----:B------:R-:W-:-:S13]  /*0870*/  ISETP.GE.AND P0, PT, R10, UR4, PT ;  /* 0x000000040a007c0c */ /* 0x000fda000bf06270 */
[----:B------:R-:W-:Y:S05]  /*0880*/  @!P0 BREAK.RELIABLE B1 ;  /* 0x0000000000018942 */ /* 0x000fea0003800100 */
[----:B------:R-:W-:Y:S05]  /*0890*/  @!P0 BRA `(.L_x_78) ;  /* 0x0000000000948947 */ /* 0x000fea0003800000 */
.L_x_72:
[----:B------:R-:W-:-:S13]  /*08a0*/  ISETP.GT.AND P0, PT, R8, R13, PT ;  /* 0x0000000d0800720c */ /* 0x000fda0003f04270 */
[----:B------:R-:W-:Y:S05]  /*08b0*/  @P0 BREAK.RELIABLE B1 ;  /* 0x0000000000010942 */ /* 0x000fea0003800100 */
[----:B------:R-:W-:Y:S05]  /*08c0*/  @P0 BRA `(.L_x_70) ;  /* 0x00000000008c0947 */ /* 0x000fea0003800000 */
[----:B------:R-:W-:Y:S05]  /*08d0*/  BSYNC.RELIABLE B1 ;  /* 0x0000000000017941 */ /* 0x000fea0003800100 */
.L_x_71:
        /* <DEDUP_REMOVED lines=10> */
.L_x_83:
        /* <DEDUP_REMOVED lines=11> */
.L_x_81:
[----:B------:R-:W-:Y:S05]  /*0a30*/  BSYNC.RELIABLE B2 ;  /* 0x0000000000027941 */ /* 0x000fea0003800100 */
.L_x_80:
[C---:B------:R-:W-:Y:S01]  /*0a40*/  ISETP.NE.AND P0, PT, R15.reuse, R12, PT ;  /* 0x0000000c0f00720c */ /* 0x040fe20003f05270 */
[----:B------:R-:W-:-:S12]  /*0a50*/  VIADD R15, R15, 0x1 ;  /* 0x000000010f0f7836 */ /* 0x000fd80000000000 */
[----:B------:R-:W-:Y:S05]  /*0a60*/  @P0 BRA `(.L_x_83) ;  /* 0xfffffffc00c40947 */ /* 0x000fea000383ffff */
[----:B------:R-:W-:-:S07]  /*0a70*/  IMAD.MOV.U32 R13, RZ, RZ, 0x1 ;  /* 0x00000001ff0d7424 */ /* 0x000fce00078e00ff */
.L_x_82:
[----:B------:R-:W-:Y:S05]  /*0a80*/  BSYNC.RECONVERGENT B1 ;  /* 0x0000000000017941 */ /* 0x000fea0003800200 */
.L_x_79:
[----:B------:R-:W1:Y:S02]  /*0a90*/  LDCU.U16 UR4, c[0x3][0x66] ;  /* 0x00c00cc0ff0477ac */ /* 0x000e640008000400 */
[----:B-1----:R-:W-:-:S06]  /*0aa0*/  UPRMT UR4, UR4, 0x9910, URZ ;  /* 0x0000991004047896 */ /* 0x002fcc00080000ff */
[----:B------:R-:W-:-:S13]  /*0ab0*/  ISETP.GE.AND P0, PT, R13, UR4, PT ;  /* 0x000000040d007c0c */ /* 0x000fda000bf06270 */
[----:B------:R-:W-:Y:S05]  /*0ac0*/  @P0 BRA `(.L_x_70) ;  /* 0x00000000000c0947 */ /* 0x000fea0003800000 */
[----:B------:R2:W-:Y:S01]  /*0ad0*/  STG.E.U16 desc[UR6][R4.64], R17 ;  /* 0x0000001104007986 */ /* 0x0005e2000c101506 */
[----:B------:R-:W-:Y:S05]  /*0ae0*/  BRA `(.L_x_70) ;  /* 0x0000000000047947 */ /* 0x000fea0003800000 */
.L_x_78:
[----:B------:R1:W-:Y:S02]  /*0af0*/  STG.E.U16 desc[UR6][R4.64], R17 ;  /* 0x0000001104007986 */ /* 0x0003e4000c101506 */
.L_x_70:
[----:B------:R-:W-:Y:S05]  /*0b00*/  BSYNC.RECONVERGENT B0 ;  /* 0x0000000000007941 */ /* 0x000fea0003800200 */
.L_x_69:
[----:B------:R-:W3:Y:S01]  /*0b10*/  LDCU UR4, c[0x0][0x390] ;  /* 0x00007200ff0477ac */ /* 0x000ee20008000800 */
[----:B------:R-:W-:-:S05]  /*0b20*/  IADD3 R0, P0, PT, R9, R0, RZ ;  /* 0x0000000009007210 */ /* 0x000fca0007f1e0ff */
[----:B------:R-:W-:Y:S01]  /*0b30*/  IMAD.X R7, RZ, RZ, R7, P0 ;  /* 0x000000ffff077224 */ /* 0x000fe200000e0607 */
[----:B---3--:R-:W-:-:S04]  /*0b40*/  ISETP.GE.U32.AND P0, PT, R0, UR4, PT ;  /* 0x0000000400007c0c */ /* 0x008fc8000bf06070 */
[----:B------:R-:W-:-:S13]  /*0b50*/  ISETP.GE.AND.EX P0, PT, R7, UR8, PT, P0 ;  /* 0x0000000807007c0c */ /* 0x000fda000bf06300 */
[----:B------:R-:W-:Y:S05]  /*0b60*/  @!P0 BRA `(.L_x_84) ;  /* 0xfffffff400948947 */ /* 0x000fea000383ffff */
[----:B------:R-:W-:Y:S05]  /*0b70*/  EXIT ;  /* 0x000000000000794d */ /* 0x000fea0003800000 */
.L_x_59:
[----:B------:R-:W0:Y:S01]  /*0b80*/  LDC.U8 R18, c[0x3][RZ] ;  /* 0x00c00000ff127b82 */ /* 0x000e220000000000 */
[C---:B------:R-:W-:Y:S02]  /*0b90*/  VIADD R6, R8.reuse, 0xffffffff ;  /* 0xffffffff08067836 */ /* 0x040fe40000000000 */
[----:B------:R-:W-:-:S07]  /*0ba0*/  VIADD R10, R8, 0xfffffffe ;  /* 0xfffffffe080a7836 */ /* 0x000fce0000000000 */
.L_x_96:
[----:B-1----:R-:W1:Y:S01]  /*0bb0*/  LDCU.64 UR10, c[0x0][0x388] ;  /* 0x00007100ff0a77ac */ /* 0x002e620008000a00 */
[----:B--2---:R-:W2:Y:S01]  /*0bc0*/  LDC.64 R4, c[0x0][0x380] ;  /* 0x0000e000ff047b82 */ /* 0x004ea20000000a00 */
[----:B-1-3--:R-:W-:-:S04]  /*0bd0*/  LEA R2, P0, R0, UR10, 0x1 ;  /* 0x0000000a00027c11 */ /* 0x00afc8000f8008ff */
[----:B------:R-:W-:-:S05]  /*0be0*/  LEA.HI.X R3, R0, UR11, R7, 0x1, P0 ;  /* 0x0000000b00037c11 */ /* 0x000fca00080f0c07 */
[----:B------:R-:W3:Y:S01]  /*0bf0*/  LDG.E.U16 R13, desc[UR6][R2.64] ;  /* 0x00000006020d7981 */ /* 0x000ee2000c1e1500 */
[----:B------:R-:W-:Y:S01]  /*0c00*/  IMAD R11, R7, UR5, RZ ;  /* 0x00000005070b7c24 */ /* 0x000fe2000f8e02ff */
[----:B------:R-:W-:Y:S01]  /*0c10*/  BSSY.RECONVERGENT B0, `(.L_x_85) ;  /* 0x0000024000007945 */ /* 0x000fe20003800200 */
[C---:B--2---:R-:W-:Y:S01]  /*0c20*/  IMAD.WIDE.U32 R4, R0.reuse, UR5, R4 ;  /* 0x0000000500047c25 */ /* 0x044fe2000f8e0004 */
[----:B------:R1:W-:Y:S01]  /*0c30*/  STG.E.U16 desc[UR6][R2.64], RZ ;  /* 0x000000ff02007986 */ /* 0x0003e2000c101506 */
[----:B------:R-:W-:Y:S02]  /*0c40*/  PRMT R12, RZ, 0x7610, R12 ;  /* 0x00007610ff0c7816 */ /* 0x000fe4000000000c */
[----:B------:R-:W-:-:S04]  /*0c50*/  IMAD R11, R0, UR9, R11 ;  /* 0x00000009000b7c24 */ /* 0x000fc8000f8e020b */
[----:B------:R-:W-:Y:S01]  /*0c60*/  IMAD.IADD R11, R5, 0x1, R11 ;  /* 0x00000001050b7824 */ /* 0x000fe200078e020b */
[----:B---3--:R-:W-:-:S04]  /*0c70*/  PRMT R15, R13, 0x9910, RZ ;  /* 0x000099100d0f7816 */ /* 0x008fc800000000ff */
[----:B------:R-:W-:-:S13]  /*0c80*/  ISETP.GT.AND P0, PT, R15, RZ, PT ;  /* 0x000000ff0f00720c */ /* 0x000fda0003f04270 */
[----:B-1----:R-:W-:Y:S05]  /*0c90*/  @!P0 BRA `(.L_x_86) ;  /* 0x00000000006c8947 */ /* 0x002fea0003800000 */
[----:B------:R-:W-:Y:S01]  /*0ca0*/  IMAD.IADD R20, R15, 0x1, -R8 ;  /* 0x000000010f147824 */ /* 0x000fe200078e0a08 */
[----:B0-----:R-:W-:Y:S01]  /*0cb0*/  PRMT R14, R18, 0x7610, R14 ;  /* 0x00007610120e7816 */ /* 0x001fe2000000000e */
[----:B------:R-:W-:-:S07]  /*0cc0*/  IMAD.MOV.U32 R19, RZ, RZ, RZ ;  /* 0x000000ffff137224 */ /* 0x000fce00078e00ff */
.L_x_88:
[----:B------:R-:W-:-:S04]  /*0cd0*/  LOP3.LUT R14, R14, 0xff, RZ, 0xc0, !PT ;  /* 0x000000ff0e0e7812 */ /* 0x000fc800078ec0ff */
[----:B------:R-:W-:-:S13]  /*0ce0*/  ISETP.NE.AND P0, PT, R14, 0x4e, PT ;  /* 0x0000004e0e00780c */ /* 0x000fda0003f05270 */
[----:B------:R-:W-:-:S04]  /*0cf0*/  @P0 LOP3.LUT R17, R19, 0xffff, RZ, 0xc0, !PT ;  /* 0x0000ffff13110812 */ /* 0x000fc800078ec0ff */
[----:B------:R-:W-:-:S05]  /*0d00*/  @P0 IADD3 R16, P1, PT, R17, R4, RZ ;  /* 0x0000000411100210 */ /* 0x000fca0007f3e0ff */
[----:B------:R-:W-:-:S05]  /*0d10*/  @P0 IMAD.X R17, RZ, RZ, R11, P1 ;  /* 0x000000ffff110224 */ /* 0x000fca00008e060b */
[----:B------:R-:W2:Y:S01]  /*0d20*/  @P0 LDG.E.U8 R16, desc[UR6][R16.64] ;  /* 0x0000000610100981 */ /* 0x000ea2000c1e1100 */
[----:B------:R-:W0:Y:S01]  /*0d30*/  LDCU.U16 UR4, c[0x3][0x66] ;  /* 0x00c00cc0ff0477ac */ /* 0x000e220008000400 */
[----:B------:R-:W-:Y:S02]  /*0d40*/  @P0 PRMT R21, R18, 0x9910, RZ ;  /* 0x0000991012150816 */ /* 0x000fe400000000ff */
[----:B------:R-:W-:Y:S01]  /*0d50*/  PRMT R12, RZ, 0x7610, R12 ;  /* 0x00007610ff0c7816 */ /* 0x000fe2000000000c */
[----:B0-----:R-:W-:Y:S01]  /*0d60*/  UPRMT UR4, UR4, 0x9910, URZ ;  /* 0x0000991004047896 */ /* 0x001fe200080000ff */
[----:B--2---:R-:W-:Y:S01]  /*0d70*/  @P0 ISETP.NE.AND P1, PT, R16, R21, PT ;  /* 0x000000151000020c */ /* 0x004fe20003f25270 */
[----:B------:R-:W-:-:S03]  /*0d80*/  IMAD.MOV.U32 R16, RZ, RZ, 0x4e ;  /* 0x0000004eff107424 */ /* 0x000fc600078e00ff */
[----:B------:R-:W-:-:S04]  /*0d90*/  @P0 SEL R14, RZ, 0x1, !P1 ;  /* 0x00000001ff0e0807 */ /* 0x000fc80004800000 */
[----:B------:R-:W-:-:S04]  /*0da0*/  @P0 PRMT R12, R14, 0x7610, R12 ;  /* 0x000076100e0c0816 */ /* 0x000fc8000000000c */
[----:B------:R-:W-:-:S04]  /*0db0*/  PRMT R14, R12, 0x9910, RZ ;  /* 0x000099100c0e7816 */ /* 0x000fc800000000ff */
[----:B------:R-:W-:Y:S02]  /*0dc0*/  ISETP.GT.AND P1, PT, R14, UR4, PT ;  /* 0x000000040e007c0c */ /* 0x000fe4000bf24270 */
[----:B------:R-:W-:-:S04]  /*0dd0*/  PRMT R14, R16, 0x7610, R14 ;  /* 0x00007610100e7816 */ /* 0x000fc8000000000e */
[----:B------:R-:W-:-:S07]  /*0de0*/  @P0 PRMT R14, R18, 0x7610, R14 ;  /* 0x00007610120e0816 */ /* 0x000fce000000000e */
[----:B------:R-:W-:Y:S05]  /*0df0*/  @!P1 BRA `(.L_x_87) ;  /* 0x0000000000109947 */ /* 0x000fea0003800000 */
[----:B------:R-:W-:-:S13]  /*0e00*/  ISETP.NE.AND P0, PT, R19, R20, PT ;  /* 0x000000141300720c */ /* 0x000fda0003f05270 */
[----:B------:R-:W-:Y:S05]  /*0e10*/  @!P0 BRA `(.L_x_86) ;  /* 0x00000000000c8947 */ /* 0x000fea0003800000 */
[----:B------:R-:W-:Y:S01]  /*0e20*/  VIADD R19, R19, 0x1 ;  /* 0x0000000113137836 */ /* 0x000fe20000000000 */
[----:B------:R-:W-:Y:S06]  /*0e30*/  BRA `(.L_x_88) ;  /* 0xfffffffc00a47947 */ /* 0x000fec000383ffff */
.L_x_87:
[----:B------:R1:W-:Y:S02]  /*0e40*/  STG.E.U16 desc[UR6][R2.64], R19 ;  /* 0x0000001302007986 */ /* 0x0003e4000c101506 */
.L_x_86:
[----:B------:R-:W-:Y:S05]  /*0e50*/  BSYNC.RECONVERGENT B0 ;  /* 0x0000000000007941 */ /* 0x000fea0003800200 */
.L_x_85:
[----:B------:R-:W2:Y:S01]  /*0e60*/  LDC.U16 R14, c[0x3][0x66] ;  /* 0x00c01980ff0e7b82 */ /* 0x000ea20000000400 */
[----:B------:R-:W-:Y:S01]  /*0e70*/  PRMT R12, R12, 0x9910, RZ ;  /* 0x000099100c0c7816 */ /* 0x000fe200000000ff */
[----:B------:R-:W-:Y:S01]  /*0e80*/  BSSY.RECONVERGENT B0, `(.L_x_89) ;  /* 0x000002a000007945 */ /* 0x000fe20003800200 */
[----:B--2---:R-:W-:-:S04]  /*0e90*/  PRMT R17, R14, 0x9910, RZ ;  /* 0x000099100e117816 */ /* 0x004fc800000000ff */
[----:B------:R-:W-:-:S13]  /*0ea0*/  ISETP.GT.AND P0, PT, R12, R17, PT ;  /* 0x000000110c00720c */ /* 0x000fda0003f04270 */
[----:B------:R-:W-:Y:S05]  /*0eb0*/  @!P0 BRA `(.L_x_90) ;  /* 0x0000000000988947 */ /* 0x000fea0003800000 */
[----:B------:R-:W-:-:S04]  /*0ec0*/  ISETP.GE.AND P0, PT, R17, 0x1, PT ;  /* 0x000000011100780c */ /* 0x000fc80003f06270 */
[----:B------:R-:W-:-:S13]  /*0ed0*/  ISETP.GT.OR P0, PT, R6, R15, !P0 ;  /* 0x0000000f0600720c */ /* 0x000fda0004704670 */
[----:B------:R2:W-:Y:S01]  /*0ee0*/  @!P0 STG.E.U16 desc[UR6][R2.64], R13 ;  /* 0x0000000d02008986 */ /* 0x0005e2000c101506 */
[----:B------:R-:W-:Y:S05]  /*0ef0*/  @!P0 BRA `(.L_x_90) ;  /* 0x0000000000888947 */ /* 0x000fea0003800000 */
[----:B------:R-:W-:-:S13]  /*0f00*/  ISETP.GT.AND P0, PT, R10, R15, PT ;  /* 0x0000000f0a00720c */ /* 0x000fda0003f04270 */
[----:B------:R-:W-:Y:S05]  /*0f10*/  @P0 BRA `(.L_x_90) ;  /* 0x0000000000800947 */ /* 0x000fea0003800000 */
[----:B------:R-:W3:Y:S01]  /*0f20*/  LDCU.U16 UR4, c[0x3][0x64] ;  /* 0x00c00c80ff0477ac */ /* 0x000ee20008000400 */
[----:B------:R-:W-:Y:S02]  /*0f30*/  VIADD R17, R13, 0x1 ;  /* 0x000000010d117836 */ /* 0x000fe40000000000 */
[----:B------:R-:W-:Y:S01]  /*0f40*/  IMAD.MOV.U32 R14, RZ, RZ, 0x1 ;  /* 0x00000001ff0e7424 */ /* 0x000fe200078e00ff */
[----:B---3--:R-:W-:-:S06]  /*0f50*/  UPRMT UR4, UR4, 0x9910, URZ ;  /* 0x0000991004047896 */ /* 0x008fcc00080000ff */
[----:B------:R-:W-:-:S05]  /*0f60*/  IMAD.U32 R8, RZ, RZ, UR4 ;  /* 0x00000004ff087e24 */ /* 0x000fca000f8e00ff */
[----:B------:R-:W-:-:S13]  /*0f70*/  ISETP.GE.AND P0, PT, R8, 0x3, PT ;  /* 0x000000030800780c */ /* 0x000fda0003f06270 */
[----:B------:R-:W-:Y:S05]  /*0f80*/  @!P0 BRA `(.L_x_91) ;  /* 0x0000000000548947 */ /* 0x000fea0003800000 */
[----:B------:R-:W-:Y:S01]  /*0f90*/  PRMT R16, R17, 0x9910, RZ ;  /* 0x0000991011107816 */ /* 0x000fe200000000ff */
[----:B------:R-:W-:Y:S01]  /*0fa0*/  BSSY.RECONVERGENT B1, `(.L_x_91) ;  /* 0x0000013000017945 */ /* 0x000fe20003800200 */
[----:B------:R-:W-:Y:S02]  /*0fb0*/  IMAD.MOV.U32 R15, RZ, RZ, RZ ;  /* 0x000000ffff0f7224 */ /* 0x000fe400078e00ff */
[----:B------:R-:W-:-:S07]  /*0fc0*/  SHF.R.S32.HI R20, RZ, 0x1f, R16 ;  /* 0x0000001fff147819 */ /* 0x000fce0000011410 */
.L_x_95:
[----:B-1----:R-:W1:Y:S01]  /*0fd0*/  LDC.U8 R19, c[0x3][R15] ;  /* 0x00c000000f137b82 */ /* 0x002e620000000000 */
[----:B------:R-:W-:Y:S01]  /*0fe0*/  BSSY.RELIABLE B2, `(.L_x_92) ;  /* 0x000000a000027945 */ /* 0x000fe20003800100 */
[----:B-1----:R-:W-:-:S13]  /*0ff0*/  ISETP.NE.AND P0, PT, R19, 0x4e, PT ;  /* 0x0000004e1300780c */ /* 0x002fda0003f05270 */
[----:B------:R-:W-:Y:S05]  /*1000*/  @!P0 BRA `(.L_x_93) ;  /* 0x00000000001c8947 */ /* 0x000fea0003800000 */
[----:B------:R-:W-:-:S04]  /*1010*/  IADD3 R12, P0, P1, R4, R15, R16 ;  /* 0x0000000f040c7210 */ /* 0x000fc8000791e010 */
[----:B--2---:R-:W-:-:S05]  /*1020*/  IADD3.X R13, PT, PT, R11, RZ, R20, P0, P1 ;  /* 0x000000ff0b0d7210 */ /* 0x004fca00007e2414 */
[----:B------:R-:W2:Y:S01]  /*1030*/  LDG.E.U8 R12, desc[UR6][R12.64] ;  /* 0x000000060c0c7981 */ /* 0x000ea2000c1e1100 */
[----:B------:R-:W-:Y:S01]  /*1040*/  IMAD.MOV.U32 R14, RZ, RZ, 0x2 ;  /* 0x00000002ff0e7424 */ /* 0x000fe200078e00ff */
[----:B--2---:R-:W-:-:S13]  /*1050*/  ISETP.NE.AND P0, PT, R12, R19, PT ;  /* 0x000000130c00720c */ /* 0x004fda0003f05270 */
[----:B------:R-:W-:Y:S05]  /*1060*/  @P0 BREAK.RELIABLE B2 ;  /* 0x0000000000020942 */ /* 0x000fea0003800100 */
[----:B------:R-:W-:Y:S05]  /*1070*/  @P0 BRA `(.L_x_94) ;  /* 0x0000000000140947 */ /* 0x000fea0003800000 */
.L_x_93:
[----:B------:R-:W-:Y:S05]  /*1080*/  BSYNC.RELIABLE B2 ;  /* 0x0000000000027941 */ /* 0x000fea0003800100 */
.L_x_92:
[C---:B------:R-:W-:Y:S01]  /*1090*/  ISETP.NE.AND P0, PT, R15.reuse, RZ, PT ;  /* 0x000000ff0f00720c */ /* 0x040fe20003f05270 */
[----:B------:R-:W-:-:S12]  /*10a0*/  VIADD R15, R15, 0x1 ;  /* 0x000000010f0f7836 */ /* 0x000fd80000000000 */
[----:B------:R-:W-:Y:S05]  /*10b0*/  @P0 BRA `(.L_x_95) ;  /* 0xfffffffc00c40947 */ /* 0x000fea000383ffff */
[----:B------:R-:W-:-:S07]  /*10c0*/  IMAD.MOV.U32 R14, RZ, RZ, 0x1 ;  /* 0x00000001ff0e7424 */ /* 0x000fce00078e00ff */
.L_x_94:
[----:B------:R-:W-:Y:S05]  /*10d0*/  BSYNC.RECONVERGENT B1 ;  /* 0x0000000000017941 */ /* 0x000fea0003800200 */
.L_x_91:
[----:B------:R-:W3:Y:S02]  /*10e0*/  LDCU.U16 UR4, c[0x3][0x66] ;  /* 0x00c00cc0ff0477ac */ /* 0x000ee40008000400 */
[----:B---3--:R-:W-:-:S06]  /*10f0*/  UPRMT UR4, UR4, 0x9910, URZ ;  /* 0x0000991004047896 */ /* 0x008fcc00080000ff */
[----:B------:R-:W-:-:S13]  /*1100*/  ISETP.GE.AND P0, PT, R14, UR4, PT ;  /* 0x000000040e007c0c */ /* 0x000fda000bf06270 */
[----:B------:R3:W-:Y:S02]  /*1110*/  @!P0 STG.E.U16 desc[UR6][R2.64], R17 ;  /* 0x0000001102008986 */ /* 0x0007e4000c101506 */
.L_x_90:
[----:B------:R-:W-:Y:S05]  /*1120*/  BSYNC.RECONVERGENT B0 ;  /* 0x0000000000007941 */ /* 0x000fea0003800200 */
.L_x_89:
[----:B------:R-:W4:Y:S01]  /*1130*/  LDCU UR4, c[0x0][0x390] ;  /* 0x00007200ff0477ac */ /* 0x000f220008000800 */
[----:B------:R-:W-:-:S05]  /*1140*/  IADD3 R0, P0, PT, R9, R0, RZ ;  /* 0x0000000009007210 */ /* 0x000fca0007f1e0ff */
[----:B------:R-:W-:Y:S01]  /*1150*/  IMAD.X R7, RZ, RZ, R7, P0 ;  /* 0x000000ffff077224 */ /* 0x000fe200000e0607 */
[----:B----4-:R-:W-:-:S04]  /*1160*/  ISETP.GE.U32.AND P0, PT, R0, UR4, PT ;  /* 0x0000000400007c0c */ /* 0x010fc8000bf06070 */
[----:B------:R-:W-:-:S13]  /*1170*/  ISETP.GE.AND.EX P0, PT, R7, UR8, PT, P0 ;  /* 0x0000000807007c0c */ /* 0x000fda000bf06300 */
[----:B------:R-:W-:Y:S05]  /*1180*/  @!P0 BRA `(.L_x_96) ;  /* 0xfffffff800888947 */ /* 0x000fea000383ffff */
[----:B------:R-:W-:Y:S05]  /*1190*/  EXIT ;  /* 0x000000000000794d */ /* 0x000fea0003800000 */
.L_x_58:
[----:B0-----:R-:W0:Y:S01]  /*11a0*/  LDCU.64 UR4, c[0x0][0x388] ;  /* 0x00007100ff0477ac */ /* 0x001e220008000a00 */
[----:B------:R-:W1:Y:S01]  /*11b0*/  LDC.U16 R5, c[0x3][0x64] ;  /* 0x00c01900ff057b82 */ /* 0x000e620000000400 */
[----:B0-----:R-:W-:-:S04]  /*11c0*/  LEA R2, P0, R0, UR4, 0x1 ;  /* 0x0000000400027c11 */ /* 0x001fc8000f8008ff */
[----:B------:R-:W-:-:S05]  /*11d0*/  LEA.HI.X R3, R0, UR5, R7, 0x1, P0 ;  /* 0x0000000500037c11 */ /* 0x000fca00080f0c07 */
[----:B------:R-:W2:Y:S01]  /*11e0*/  LDG.E.U16 R4, desc[UR6][R2.64] ;  /* 0x0000000602047981 */ /* 0x000ea2000c1e1500 */
[----:B-1----:R-:W-:Y:S01]  /*11f0*/  PRMT R5, R5, 0x9910, RZ ;  /* 0x0000991005057816 */ /* 0x002fe200000000ff */
[----:B------:R-:W-:Y:S02]  /*1200*/  BSSY.RECONVERGENT B0, `(.L_x_97) ;  /* 0x0000010000007945 */ /* 0x000fe40003800200 */
[----:B------:R0:W-:Y:S01]  /*1210*/  STG.E.U16 desc[UR6][R2.64], RZ ;  /* 0x000000ff02007986 */ /* 0x0001e2000c101506 */
[----:B--2---:R-:W-:-:S04]  /*1220*/  PRMT R4, R4, 0x9910, RZ ;  /* 0x0000991004047816 */ /* 0x004fc800000000ff */
[----:B------:R-:W-:-:S13]  /*1230*/  ISETP.GE.AND P0, PT, R4, R5, PT ;  /* 0x000000050400720c */ /* 0x000fda0003f06270 */
[----:B0-----:R-:W-:Y:S05]  /*1240*/  @!P0 BRA `(.L_x_98) ;  /* 0x00000000002c8947 */ /* 0x001fea0003800000 */
[----:B------:R-:W0:Y:S01]  /*1250*/  LDCU.U16 UR4, c[0x3][0x66] ;  /* 0x00c00cc0ff0477ac */ /* 0x000e220008000400 */
[----:B------:R-:W-:Y:S02]  /*1260*/  IMAD.IADD R4, R4, 0x1, -R5 ;  /* 0x0000000104047824 */ /* 0x000fe400078e0a05 */
[----:B------:R-:W-:Y:S01]  /*1270*/  IMAD.MOV.U32 R5, RZ, RZ, RZ ;  /* 0x000000ffff057224 */ /* 0x000fe200078e00ff */
[----:B0-----:R-:W-:-:S06]  /*1280*/  UPRMT UR4, UR4, 0x9910, URZ ;  /* 0x0000991004047896 */ /* 0x001fcc00080000ff */
[----:B------:R-:W-:-:S13]  /*1290*/  ISETP.LE.AND P0, PT, RZ, UR4, PT ;  /* 0x00000004ff007c0c */ /* 0x000fda000bf03270 */
.L_x_100:
[----:B------:R-:W-:Y:S05]  /*12a0*/  @P0 BRA `(.L_x_99) ;  /* 0x0000000000100947 */ /* 0x000fea0003800000 */
[----:B------:R-:W-:Y:S01]  /*12b0*/  ISETP.GT.AND P1, PT, R4, R5, PT ;  /* 0x000000050400720c */ /* 0x000fe20003f24270 */
[----:B------:R-:W-:-:S12]  /*12c0*/  VIADD R5, R5, 0x1 ;  /* 0x0000000105057836 */ /* 0x000fd80000000000 */
[----:B------:R-:W-:Y:S05]  /*12d0*/  @P1 BRA `(.L_x_100) ;  /* 0xfffffffc00f01947 */ /* 0x000fea000383ffff */
[----:B------:R-:W-:Y:S05]  /*12e0*/  BRA `(.L_x_98) ;  /* 0x0000000000047947 */ /* 0x000fea0003800000 */
.L_x_99:
[----:B------:R0:W-:Y:S02]  /*12f0*/  STG.E.U16 desc[UR6][R2.64], R5 ;  /* 0x0000000502007986 */ /* 0x0001e4000c101506 */
.L_x_98:
[----:B------:R-:W-:Y:S05]  /*1300*/  BSYNC.RECONVERGENT B0 ;  /* 0x0000000000007941 */ /* 0x000fea0003800200 */
.L_x_97:
[----:B------:R-:W1:Y:S01]  /*1310*/  LDCU UR4, c[0x0][0x390] ;  /* 0x00007200ff0477ac */ /* 0x000e620008000800 */
[----:B------:R-:W-:-:S05]  /*1320*/  IADD3 R0, P0, PT, R9, R0, RZ ;  /* 0x0000000009007210 */ /* 0x000fca0007f1e0ff */
[----:B------:R-:W-:Y:S01]  /*1330*/  IMAD.X R7, RZ, RZ, R7, P0 ;  /* 0x000000ffff077224 */ /* 0x000fe200000e0607 */
[----:B-1----:R-:W-:-:S04]  /*1340*/  ISETP.GE.U32.AND P0, PT, R0, UR4, PT ;  /* 0x0000000400007c0c */ /* 0x002fc8000bf06070 */
[----:B------:R-:W-:-:S13]  /*1350*/  ISETP.GE.AND.EX P0, PT, R7, UR8, PT, P0 ;  /* 0x0000000807007c0c */ /* 0x000fda000bf06300 */
[----:B------:R-:W-:Y:S05]  /*1360*/  @!P0 BRA `(.L_x_58) ;  /* 0xfffffffc008c8947 */ /* 0x000fea000383ffff */
[----:B------:R-:W-:Y:S05]  /*1370*/  EXIT ;  /* 0x000000000000794d */ /* 0x000fea0003800000 */
.L_x_101:
        /* <DEDUP_REMOVED lines=16> */
.L_x_104:


//--------------------- .nv.shared.reserved.0     --------------------------
	.section	.nv.shared.reserved.0,"aw",@nobits
	.weak		__nv_reservedSMEM_offset_0_alias
	.size		__nv_reservedSMEM_offset_0_alias, 0, 64
	.other		__nv_reservedSMEM_offset_0_alias,@"STO_CUDA_RESERVED_SHARED STV_DEFAULT"
__nv_reservedSMEM_offset_0_alias:
	.zero		0
	.zero		64


//--------------------- .nv.constant0._Z10TrimmQualsPcPsis --------------------------
	.section	.nv.constant0._Z10TrimmQualsPcPsis,"a",@progbits
	.sectionflags	@""
	.align	4
.nv.constant0._Z10TrimmQualsPcPsis:
	.zero		918


//--------------------- .nv.constant0._Z13TrimmAdaptorsPcPsis --------------------------
	.section	.nv.constant0._Z13TrimmAdaptorsPcPsis,"a",@progbits
	.sectionflags	@""
	.align	4
.nv.constant0._Z13TrimmAdaptorsPcPsis:
	.zero		918


//--------------------- .nv.constant0._Z9Find_gRNAPcPsis --------------------------
	.section	.nv.constant0._Z9Find_gRNAPcPsis,"a",@progbits
	.sectionflags	@""
	.align	4
.nv.constant0._Z9Find_gRNAPcPsis:
	.zero		918


//--------------------- SYMBOLS --------------------------

	.type		.nv.reservedSmem.offset0,@object
	.size		.nv.reservedSmem.offset0,0x4
